//
// Generated by NVIDIA NVVM Compiler
//
// Compiler Build ID: CL-36424714
// Cuda compilation tools, release 13.0, V13.0.88
// Based on NVVM 20.0.0
//

.version 9.0
.target sm_100
.address_size 64

	// .globl	_Z9integrate10real4arrayS_10real3arrayS0_fi

.visible .entry _Z9integrate10real4arrayS_10real3arrayS0_fi(
	.param .align 8 .b8 _Z9integrate10real4arrayS_10real3arrayS0_fi_param_0[32],
	.param .align 8 .b8 _Z9integrate10real4arrayS_10real3arrayS0_fi_param_1[32],
	.param .align 8 .b8 _Z9integrate10real4arrayS_10real3arrayS0_fi_param_2[24],
	.param .align 8 .b8 _Z9integrate10real4arrayS_10real3arrayS0_fi_param_3[24],
	.param .f32 _Z9integrate10real4arrayS_10real3arrayS0_fi_param_4,
	.param .u32 _Z9integrate10real4arrayS_10real3arrayS0_fi_param_5
)
{
	.reg .pred 	%p<15>;
	.reg .b32 	%r<26>;
	.reg .b32 	%f<155>;
	.reg .b64 	%rd<64>;

	ld.param.u64 	%rd26, [_Z9integrate10real4arrayS_10real3arrayS0_fi_param_3+16];
	ld.param.u64 	%rd25, [_Z9integrate10real4arrayS_10real3arrayS0_fi_param_3+8];
	ld.param.u64 	%rd24, [_Z9integrate10real4arrayS_10real3arrayS0_fi_param_3];
	ld.param.u64 	%rd23, [_Z9integrate10real4arrayS_10real3arrayS0_fi_param_2+16];
	ld.param.u64 	%rd22, [_Z9integrate10real4arrayS_10real3arrayS0_fi_param_2+8];
	ld.param.u64 	%rd21, [_Z9integrate10real4arrayS_10real3arrayS0_fi_param_2];
	ld.param.u64 	%rd20, [_Z9integrate10real4arrayS_10real3arrayS0_fi_param_0+24];
	ld.param.u64 	%rd19, [_Z9integrate10real4arrayS_10real3arrayS0_fi_param_0+16];
	ld.param.u64 	%rd18, [_Z9integrate10real4arrayS_10real3arrayS0_fi_param_0+8];
	ld.param.u64 	%rd17, [_Z9integrate10real4arrayS_10real3arrayS0_fi_param_0];
	ld.param.u64 	%rd27, [_Z9integrate10real4arrayS_10real3arrayS0_fi_param_1+24];
	ld.param.u64 	%rd28, [_Z9integrate10real4arrayS_10real3arrayS0_fi_param_1+16];
	ld.param.u64 	%rd29, [_Z9integrate10real4arrayS_10real3arrayS0_fi_param_1+8];
	ld.param.u64 	%rd30, [_Z9integrate10real4arrayS_10real3arrayS0_fi_param_1];
	ld.param.f32 	%f27, [_Z9integrate10real4arrayS_10real3arrayS0_fi_param_4];
	ld.param.u32 	%r5, [_Z9integrate10real4arrayS_10real3arrayS0_fi_param_5];
	cvta.to.global.u64 	%rd3, %rd30;
	cvta.to.global.u64 	%rd4, %rd29;
	cvta.to.global.u64 	%rd5, %rd28;
	cvta.to.global.u64 	%rd6, %rd27;
	mov.u32 	%r6, %ctaid.x;
	mov.u32 	%r7, %ntid.x;
	mov.u32 	%r8, %tid.x;
	mad.lo.s32 	%r1, %r6, %r7, %r8;
	setp.ge.s32 	%p1, %r1, %r5;
	@%p1 bra 	$L__BB0_13;
	setp.lt.s32 	%p2, %r5, 1;
	mov.f32 	%f152, 0f00000000;
	mov.f32 	%f153, %f152;
	mov.f32 	%f154, %f152;
	@%p2 bra 	$L__BB0_12;
	mul.wide.s32 	%rd31, %r1, 4;
	add.s64 	%rd32, %rd3, %rd31;
	ld.global.f32 	%f1, [%rd32];
	add.s64 	%rd33, %rd4, %rd31;
	ld.global.f32 	%f2, [%rd33];
	add.s64 	%rd34, %rd5, %rd31;
	ld.global.f32 	%f3, [%rd34];
	mov.f32 	%f30, 0f32695D3C;
	mov.f32 	%f31, 0f3EE08FB8;
	mul.rn.f32 	%f32, %f31, %f30;
	mov.f32 	%f33, 0f3D7718A6;
	mov.f32 	%f34, 0f3DF878E7;
	mul.rn.f32 	%f35, %f34, %f33;
	fma.rn.f32 	%f36, %f32, 0f3FB8AA3B, 0fB4368F3E;
	fma.rn.f32 	%f37, 0f3E7B823D, 0f32A55E34, %f36;
	mul.f32 	%f38, %f35, 0f40400000;
	fma.rn.f32 	%f39, %f38, %f32, %f37;
	fma.rn.f32 	%f40, %f35, 0f3E7B823D, %f39;
	mov.f32 	%f41, 0fC0D4A932;
	add.rn.f32 	%f42, %f41, %f40;
	mov.f32 	%f43, 0f40D4A932;
	add.rn.f32 	%f44, %f42, %f43;
	neg.f32 	%f45, %f44;
	add.rn.f32 	%f46, %f40, %f45;
	mov.f32 	%f47, 0f3FC00000;
	mul.rn.f32 	%f48, %f42, %f47;
	neg.f32 	%f49, %f48;
	fma.rn.f32 	%f50, %f42, 0f3FC00000, %f49;
	fma.rn.f32 	%f51, %f46, 0f3FC00000, %f50;
	cvt.rni.f32.f32 	%f52, %f48;
	sub.f32 	%f53, %f48, %f52;
	add.f32 	%f54, %f53, %f51;
	fma.rn.f32 	%f55, %f54, 0f391FCB8E, 0f3AAF85ED;
	fma.rn.f32 	%f56, %f55, %f54, 0f3C1D9856;
	fma.rn.f32 	%f57, %f56, %f54, 0f3D6357BB;
	fma.rn.f32 	%f58, %f57, %f54, 0f3E75FDEC;
	fma.rn.f32 	%f59, %f58, %f54, 0f3F317218;
	fma.rn.f32 	%f60, %f59, %f54, 0f3F800000;
	cvt.rzi.s32.f32 	%r9, %f52;
	setp.gt.f32 	%p3, %f52, 0f00000000;
	selp.b32 	%r10, 0, -2097152000, %p3;
	add.s32 	%r11, %r10, 2130706432;
	mov.b32 	%f61, %r11;
	mul.f32 	%f62, %f60, %f61;
	shl.b32 	%r12, %r9, 23;
	sub.s32 	%r13, %r12, %r10;
	mov.b32 	%f63, %r13;
	mul.f32 	%f64, %f62, %f63;
	abs.f32 	%f65, %f48;
	setp.gt.f32 	%p4, %f65, 0f43180000;
	setp.lt.f32 	%p5, %f48, 0f00000000;
	selp.f32 	%f66, 0f00000000, 0f7F800000, %p5;
	selp.f32 	%f4, %f66, %f64, %p4;
	neg.s32 	%r25, %r5;
	mov.f32 	%f154, 0f00000000;
	mov.u64 	%rd60, %rd3;
	mov.u64 	%rd61, %rd4;
	mov.u64 	%rd62, %rd5;
	mov.u64 	%rd63, %rd6;
	mov.f32 	%f153, %f154;
	mov.f32 	%f152, %f154;
$L__BB0_3:
	ld.global.f32 	%f67, [%rd60];
	sub.f32 	%f8, %f67, %f1;
	ld.global.f32 	%f68, [%rd61];
	sub.f32 	%f9, %f68, %f2;
	ld.global.f32 	%f69, [%rd62];
	sub.f32 	%f10, %f69, %f3;
	mul.f32 	%f70, %f9, %f9;
	fma.rn.f32 	%f71, %f8, %f8, %f70;
	fma.rn.f32 	%f11, %f10, %f10, %f71;
	setp.geu.f32 	%p6, %f11, 0f3C23D70A;
	@%p6 bra 	$L__BB0_5;
	ld.global.f32 	%f129, [%rd63];
	div.rn.f32 	%f151, %f129, %f4;
	bra.uni 	$L__BB0_11;
$L__BB0_5:
	ld.global.f32 	%f13, [%rd63];
	abs.f32 	%f14, %f11;
	setp.eq.f32 	%p7, %f11, 0f3F800000;
	mov.f32 	%f150, 0f3F800000;
	@%p7 bra 	$L__BB0_10;
	setp.num.f32 	%p8, %f14, %f14;
	@%p8 bra 	$L__BB0_8;
	mov.f32 	%f128, 0f3FC00000;
	add.rn.f32 	%f150, %f11, %f128;
	bra.uni 	$L__BB0_10;
$L__BB0_8:
	setp.lt.f32 	%p9, %f14, 0f00800000;
	mul.f32 	%f73, %f14, 0f4B800000;
	selp.f32 	%f74, %f73, %f14, %p9;
	mov.b32 	%r14, %f74;
	add.s32 	%r15, %r14, -1060439283;
	and.b32  	%r16, %r15, -8388608;
	sub.s32 	%r17, %r14, %r16;
	mov.b32 	%f75, %r17;
	cvt.rn.f32.s32 	%f76, %r16;
	selp.f32 	%f77, 0fC1C00000, 0f00000000, %p9;
	fma.rn.f32 	%f78, %f76, 0f34000000, %f77;
	add.f32 	%f79, %f75, 0fBF800000;
	add.f32 	%f80, %f75, 0f3F800000;
	rcp.approx.ftz.f32 	%f81, %f80;
	add.f32 	%f82, %f79, %f79;
	mul.f32 	%f83, %f82, %f81;
	mul.f32 	%f84, %f83, %f83;
	neg.f32 	%f85, %f83;
	sub.f32 	%f86, %f79, %f83;
	add.f32 	%f87, %f86, %f86;
	fma.rn.f32 	%f88, %f85, %f79, %f87;
	mul.rn.f32 	%f89, %f81, %f88;
	fma.rn.f32 	%f90, %f84, 0f3A2C32E4, 0f3B52E7DB;
	fma.rn.f32 	%f91, %f90, %f84, 0f3C93BB73;
	fma.rn.f32 	%f92, %f91, %f84, 0f3DF6384F;
	mul.rn.f32 	%f93, %f92, %f84;
	fma.rn.f32 	%f94, %f83, 0f3FB8AA3B, %f78;
	mul.f32 	%f95, %f93, 0f40400000;
	sub.f32 	%f96, %f78, %f94;
	fma.rn.f32 	%f97, %f83, 0f3FB8AA3B, %f96;
	fma.rn.f32 	%f98, %f89, 0f3FB8AA3B, %f97;
	fma.rn.f32 	%f99, %f83, 0f32A55E34, %f98;
	fma.rn.f32 	%f100, %f95, %f89, %f99;
	fma.rn.f32 	%f101, %f93, %f83, %f100;
	add.rn.f32 	%f102, %f94, %f101;
	mov.f32 	%f103, 0f3FC00000;
	mul.rn.f32 	%f104, %f102, %f103;
	cvt.rni.f32.f32 	%f105, %f104;
	sub.f32 	%f106, %f104, %f105;
	neg.f32 	%f107, %f104;
	fma.rn.f32 	%f108, %f102, 0f3FC00000, %f107;
	neg.f32 	%f109, %f94;
	add.rn.f32 	%f110, %f102, %f109;
	neg.f32 	%f111, %f110;
	add.rn.f32 	%f112, %f101, %f111;
	fma.rn.f32 	%f113, %f112, 0f3FC00000, %f108;
	add.f32 	%f114, %f106, %f113;
	setp.gt.f32 	%p10, %f105, 0f00000000;
	selp.b32 	%r18, 0, -2097152000, %p10;
	setp.neu.f32 	%p11, %f14, 0f7F800000;
	setp.lt.f32 	%p12, %f104, 0f00000000;
	selp.f32 	%f115, 0f00000000, 0f7F800000, %p12;
	abs.f32 	%f116, %f104;
	setp.gt.f32 	%p13, %f116, 0f43180000;
	cvt.rzi.s32.f32 	%r19, %f105;
	shl.b32 	%r20, %r19, 23;
	sub.s32 	%r21, %r20, %r18;
	mov.b32 	%f117, %r21;
	add.s32 	%r22, %r18, 2130706432;
	mov.b32 	%f118, %r22;
	fma.rn.f32 	%f119, %f114, 0f391FCB8E, 0f3AAF85ED;
	fma.rn.f32 	%f120, %f119, %f114, 0f3C1D9856;
	fma.rn.f32 	%f121, %f120, %f114, 0f3D6357BB;
	fma.rn.f32 	%f122, %f121, %f114, 0f3E75FDEC;
	fma.rn.f32 	%f123, %f122, %f114, 0f3F317218;
	fma.rn.f32 	%f124, %f123, %f114, 0f3F800000;
	mul.f32 	%f125, %f124, %f118;
	mul.f32 	%f126, %f125, %f117;
	selp.f32 	%f150, %f115, %f126, %p13;
	@%p11 bra 	$L__BB0_10;
	add.f32 	%f127, %f11, %f11;
	mov.b32 	%r23, %f127;
	and.b32  	%r24, %r23, 2147483647;
	mov.b32 	%f150, %r24;
$L__BB0_10:
	div.rn.f32 	%f151, %f13, %f150;
$L__BB0_11:
	fma.rn.f32 	%f152, %f8, %f151, %f152;
	fma.rn.f32 	%f153, %f9, %f151, %f153;
	fma.rn.f32 	%f154, %f10, %f151, %f154;
	add.s32 	%r25, %r25, 1;
	setp.ne.s32 	%p14, %r25, 0;
	add.s64 	%rd63, %rd63, 4;
	add.s64 	%rd62, %rd62, 4;
	add.s64 	%rd61, %rd61, 4;
	add.s64 	%rd60, %rd60, 4;
	@%p14 bra 	$L__BB0_3;
$L__BB0_12:
	cvta.to.global.u64 	%rd35, %rd24;
	mul.wide.s32 	%rd36, %r1, 4;
	add.s64 	%rd37, %rd35, %rd36;
	st.global.f32 	[%rd37], %f152;
	cvta.to.global.u64 	%rd38, %rd25;
	add.s64 	%rd39, %rd38, %rd36;
	st.global.f32 	[%rd39], %f153;
	cvta.to.global.u64 	%rd40, %rd26;
	add.s64 	%rd41, %rd40, %rd36;
	st.global.f32 	[%rd41], %f154;
	add.s64 	%rd42, %rd3, %rd36;
	ld.global.f32 	%f130, [%rd42];
	add.s64 	%rd43, %rd4, %rd36;
	ld.global.f32 	%f131, [%rd43];
	add.s64 	%rd44, %rd5, %rd36;
	ld.global.f32 	%f132, [%rd44];
	add.s64 	%rd45, %rd6, %rd36;
	ld.global.f32 	%f133, [%rd45];
	rcp.rn.f32 	%f134, %f133;
	cvta.to.global.u64 	%rd46, %rd21;
	add.s64 	%rd47, %rd46, %rd36;
	ld.global.f32 	%f135, [%rd47];
	cvta.to.global.u64 	%rd48, %rd22;
	add.s64 	%rd49, %rd48, %rd36;
	ld.global.f32 	%f136, [%rd49];
	cvta.to.global.u64 	%rd50, %rd23;
	add.s64 	%rd51, %rd50, %rd36;
	ld.global.f32 	%f137, [%rd51];
	mul.f32 	%f138, %f152, %f134;
	fma.rn.f32 	%f139, %f27, %f138, %f135;
	mul.f32 	%f140, %f153, %f134;
	fma.rn.f32 	%f141, %f27, %f140, %f136;
	mul.f32 	%f142, %f154, %f134;
	fma.rn.f32 	%f143, %f27, %f142, %f137;
	fma.rn.f32 	%f144, %f27, %f139, %f130;
	fma.rn.f32 	%f145, %f27, %f141, %f131;
	fma.rn.f32 	%f146, %f27, %f143, %f132;
	cvta.to.global.u64 	%rd52, %rd17;
	add.s64 	%rd53, %rd52, %rd36;
	st.global.f32 	[%rd53], %f144;
	cvta.to.global.u64 	%rd54, %rd18;
	add.s64 	%rd55, %rd54, %rd36;
	st.global.f32 	[%rd55], %f145;
	cvta.to.global.u64 	%rd56, %rd19;
	add.s64 	%rd57, %rd56, %rd36;
	st.global.f32 	[%rd57], %f146;
	cvta.to.global.u64 	%rd58, %rd20;
	add.s64 	%rd59, %rd58, %rd36;
	st.global.f32 	[%rd59], %f134;
	st.global.f32 	[%rd47], %f139;
	st.global.f32 	[%rd49], %f141;
	st.global.f32 	[%rd51], %f143;
$L__BB0_13:
	ret;

}


// ===== COMPILED SASS (sm_100) =====

	.target	sm_100

	.elftype	@"ET_EXEC"


//--------------------- .note.nv.tkinfo           --------------------------
	.section	.note.nv.tkinfo,"",@"SHT_NOTE"
	.sectionflags	@"SHF_NOTE_NV_TKINFO"
	.tkinfo
        /*0018*/ 	.word	0x00000002
        /*0030*/ 	.string	""
        /*0030*/ 	.string	"ptxas"
        /*0030*/ 	.string	"Cuda compilation tools, release 13.0, V13.0.88"
        /*0030*/ 	.string	"Build cuda_13.0.r13.0/compiler.36424714_0"
        /*0030*/ 	.string	"-arch sm_100 -m 64 "



//--------------------- .note.nv.cuinfo           --------------------------
	.section	.note.nv.cuinfo,"",@"SHT_NOTE"
	.sectionflags	@"SHF_NOTE_NV_CUINFO"
        /*0018*/ 	.short	0x0002
        /*001a*/ 	.short	0x0064
        /*001c*/ 	.short	0x0082
	.zero		2


//--------------------- .nv.info                  --------------------------
	.section	.nv.info,"",@"SHT_CUDA_INFO"
	.align	4


	//----- nvinfo : EIATTR_REGCOUNT
	.align		4
        /*0000*/ 	.byte	0x04, 0x2f
        /*0002*/ 	.short	(.L_1 - .L_0)
	.align		4
.L_0:
        /*0004*/ 	.word	index@(_Z9integrate10real4arrayS_10real3arrayS0_fi)
        /*0008*/ 	.word	0x00000020


	//----- nvinfo : EIATTR_FRAME_SIZE
	.align		4
.L_1:
        /*000c*/ 	.byte	0x04, 0x11
        /*000e*/ 	.short	(.L_3 - .L_2)
	.align		4
.L_2:
        /*0010*/ 	.word	index@($__internal_1_$__cuda_sm3x_div_rn_noftz_f32_slowpath)
        /*0014*/ 	.word	0x00000000


	//----- nvinfo : EIATTR_FRAME_SIZE
	.align		4
.L_3:
        /*0018*/ 	.byte	0x04, 0x11
        /*001a*/ 	.short	(.L_5 - .L_4)
	.align		4
.L_4:
        /*001c*/ 	.word	index@($__internal_0_$__cuda_sm20_rcp_rn_f32_slowpath)
        /*0020*/ 	.word	0x00000000


	//----- nvinfo : EIATTR_FRAME_SIZE
	.align		4
.L_5:
        /*0024*/ 	.byte	0x04, 0x11
        /*0026*/ 	.short	(.L_7 - .L_6)
	.align		4
.L_6:
        /*0028*/ 	.word	index@(_Z9integrate10real4arrayS_10real3arrayS0_fi)
        /*002c*/ 	.word	0x00000000


	//----- nvinfo : EIATTR_MIN_STACK_SIZE
	.align		4
.L_7:
        /*0030*/ 	.byte	0x04, 0x12
        /*0032*/ 	.short	(.L_9 - .L_8)
	.align		4
.L_8:
        /*0034*/ 	.word	index@(_Z9integrate10real4arrayS_10real3arrayS0_fi)
        /*0038*/ 	.word	0x00000000
.L_9:


//--------------------- .nv.compat                --------------------------
	.section	.nv.compat,"",@"SHT_CUDA_COMPAT_INFO"
	.align	4
        /*0000*/ 	.byte	0x02, 0x09, 0x00, 0x00, 0x02, 0x02, 0x01, 0x00, 0x02, 0x05, 0x05, 0x00, 0x03, 0x07, 0x01, 0x01
        /*0010*/ 	.byte	0x02, 0x03, 0x00, 0x00, 0x02, 0x06, 0x01, 0x00, 0x04, 0x0b, 0x08, 0x00, 0x01, 0x00, 0x00, 0x00
        /*0020*/ 	.byte	0x00, 0x00, 0x00, 0x00


//--------------------- .nv.info._Z9integrate10real4arrayS_10real3arrayS0_fi --------------------------
	.section	.nv.info._Z9integrate10real4arrayS_10real3arrayS0_fi,"",@"SHT_CUDA_INFO"
	.sectionflags	@""
	.align	4


	//----- nvinfo : EIATTR_CUDA_API_VERSION
	.align		4
        /*0000*/ 	.byte	0x04, 0x37
        /*0002*/ 	.short	(.L_11 - .L_10)
.L_10:
        /*0004*/ 	.word	0x00000082


	//----- nvinfo : EIATTR_KPARAM_INFO
	.align		4
.L_11:
        /*0008*/ 	.byte	0x04, 0x17
        /*000a*/ 	.short	(.L_13 - .L_12)
.L_12:
        /*000c*/ 	.word	0x00000000
        /*0010*/ 	.short	0x0005
        /*0012*/ 	.short	0x0074
        /*0014*/ 	.byte	0x00, 0xf0, 0x11, 0x00


	//----- nvinfo : EIATTR_KPARAM_INFO
	.align		4
.L_13:
        /*0018*/ 	.byte	0x04, 0x17
        /*001a*/ 	.short	(.L_15 - .L_14)
.L_14:
        /*001c*/ 	.word	0x00000000
        /*0020*/ 	.short	0x0004
        /*0022*/ 	.short	0x0070
        /*0024*/ 	.byte	0x00, 0xf0, 0x11, 0x00


	//----- nvinfo : EIATTR_KPARAM_INFO
	.align		4
.L_15:
        /*0028*/ 	.byte	0x04, 0x17
        /*002a*/ 	.short	(.L_17 - .L_16)
.L_16:
        /*002c*/ 	.word	0x00000000
        /*0030*/ 	.short	0x0003
        /*0032*/ 	.short	0x0058
        /*0034*/ 	.byte	0x00, 0xf0, 0x61, 0x00


	//----- nvinfo : EIATTR_KPARAM_INFO
	.align		4
.L_17:
        /*0038*/ 	.byte	0x04, 0x17
        /*003a*/ 	.short	(.L_19 - .L_18)
.L_18:
        /*003c*/ 	.word	0x00000000
        /*0040*/ 	.short	0x0002
        /*0042*/ 	.short	0x0040
        /*0044*/ 	.byte	0x00, 0xf0, 0x61, 0x00


	//----- nvinfo : EIATTR_KPARAM_INFO
	.align		4
.L_19:
        /*0048*/ 	.byte	0x04, 0x17
        /*004a*/ 	.short	(.L_21 - .L_20)
.L_20:
        /*004c*/ 	.word	0x00000000
        /*0050*/ 	.short	0x0001
        /*0052*/ 	.short	0x0020
        /*0054*/ 	.byte	0x00, 0xf0, 0x81, 0x00


	//----- nvinfo : EIATTR_KPARAM_INFO
	.align		4
.L_21:
        /*0058*/ 	.byte	0x04, 0x17
        /*005a*/ 	.short	(.L_23 - .L_22)
.L_22:
        /*005c*/ 	.word	0x00000000
        /*0060*/ 	.short	0x0000
        /*0062*/ 	.short	0x0000
        /*0064*/ 	.byte	0x00, 0xf0, 0x81, 0x00


	//----- nvinfo : EIATTR_SPARSE_MMA_MASK
	.align		4
.L_23:
        /*0068*/ 	.byte	0x03, 0x50
        /*006a*/ 	.short	0x0000


	//----- nvinfo : EIATTR_MAXREG_COUNT
	.align		4
        /*006c*/ 	.byte	0x03, 0x1b
        /*006e*/ 	.short	0x00ff


	//----- nvinfo : EIATTR_MERCURY_ISA_VERSION
	.align		4
        /*0070*/ 	.byte	0x03, 0x5f
        /*0072*/ 	.short	0x0101


	//----- nvinfo : EIATTR_VRC_CTA_INIT_COUNT
	.align		4
        /*0074*/ 	.byte	0x02, 0x4a
	.zero		1
	.zero		1


	//----- nvinfo : EIATTR_EXIT_INSTR_OFFSETS
	.align		4
        /*0078*/ 	.byte	0x04, 0x1c
        /*007a*/ 	.short	(.L_25 - .L_24)


	//   ....[0]....
.L_24:
        /*007c*/ 	.word	0x00000070


	//   ....[1]....
        /*0080*/ 	.word	0x00001060


	//----- nvinfo : EIATTR_CRS_STACK_SIZE
	.align		4
.L_25:
        /*0084*/ 	.byte	0x04, 0x1e
        /*0086*/ 	.short	(.L_27 - .L_26)
.L_26:
        /*0088*/ 	.word	0x00000000


	//----- nvinfo : EIATTR_CBANK_PARAM_SIZE
	.align		4
.L_27:
        /*008c*/ 	.byte	0x03, 0x19
        /*008e*/ 	.short	0x0078


	//----- nvinfo : EIATTR_PARAM_CBANK
	.align		4
        /*0090*/ 	.byte	0x04, 0x0a
        /*0092*/ 	.short	(.L_29 - .L_28)
	.align		4
.L_28:
        /*0094*/ 	.word	index@(.nv.constant0._Z9integrate10real4arrayS_10real3arrayS0_fi)
        /*0098*/ 	.short	0x0380
        /*009a*/ 	.short	0x0078


	//----- nvinfo : EIATTR_SW_WAR
	.align		4
.L_29:
        /*009c*/ 	.byte	0x04, 0x36
        /*009e*/ 	.short	(.L_31 - .L_30)
.L_30:
        /*00a0*/ 	.word	0x00000008
.L_31:


//--------------------- .nv.callgraph             --------------------------
	.section	.nv.callgraph,"",@"SHT_CUDA_CALLGRAPH"
	.align	4
	.sectionentsize	8
	.align		4
        /*0000*/ 	.word	0x00000000
	.align		4
        /*0004*/ 	.word	0xffffffff
	.align		4
        /*0008*/ 	.word	0x00000000
	.align		4
        /*000c*/ 	.word	0xfffffffe
	.align		4
        /*0010*/ 	.word	0x00000000
	.align		4
        /*0014*/ 	.word	0xfffffffd
	.align		4
        /*0018*/ 	.word	0x00000000
	.align		4
        /*001c*/ 	.word	0xfffffffc


//--------------------- .text._Z9integrate10real4arrayS_10real3arrayS0_fi --------------------------
	.section	.text._Z9integrate10real4arrayS_10real3arrayS0_fi,"ax",@progbits
	.align	128
        .global         _Z9integrate10real4arrayS_10real3arrayS0_fi
        .type           _Z9integrate10real4arrayS_10real3arrayS0_fi,@function
        .size           _Z9integrate10real4arrayS_10real3arrayS0_fi,(.L_x_28 - _Z9integrate10real4arrayS_10real3arrayS0_fi)
        .other          _Z9integrate10real4arrayS_10real3arrayS0_fi,@"STO_CUDA_ENTRY STV_DEFAULT"
_Z9integrate10real4arrayS_10real3arrayS0_fi:
.text._Z9integrate10real4arrayS_10real3arrayS0_fi:
[----:B------:R-:W-:Y:S01]  /*0000*/  LDC R1, c[0x0][0x37c] ;  /* 0x0000df00ff017b82 */ /* 0x000fe20000000800 */
[----:B------:R-:W0:Y:S07]  /*0010*/  S2R R0, SR_TID.X ;  /* 0x0000000000007919 */ /* 0x000e2e0000002100 */
[----:B------:R-:W0:Y:S01]  /*0020*/  S2UR UR5, SR_CTAID.X ;  /* 0x00000000000579c3 */ /* 0x000e220000002500 */
[----:B------:R-:W1:Y:S07]  /*0030*/  LDCU UR4, c[0x0][0x3f4] ;  /* 0x00007e80ff0477ac */ /* 0x000e6e0008000800 */
[----:B------:R-:W0:Y:S02]  /*0040*/  LDC R7, c[0x0][0x360] ;  /* 0x0000d800ff077b82 */ /* 0x000e240000000800 */
[----:B0-----:R-:W-:-:S05]  /*0050*/  IMAD R7, R7, UR5, R0 ;  /* 0x0000000507077c24 */ /* 0x001fca000f8e0200 */
[----:B-1----:R-:W-:-:S13]  /*0060*/  ISETP.GE.AND P0, PT, R7, UR4, PT ;  /* 0x0000000407007c0c */ /* 0x002fda000bf06270 */
[----:B------:R-:W-:Y:S05]  /*0070*/  @P0 EXIT ;  /* 0x000000000000094d */ /* 0x000fea0003800000 */
[----:B------:R-:W-:Y:S01]  /*0080*/  UISETP.GE.AND UP0, UPT, UR4, 0x1, UPT ;  /* 0x000000010400788c */ /* 0x000fe2000bf06270 */
[----:B------:R-:W-:Y:S01]  /*0090*/  HFMA2 R6, -RZ, RZ, 0, 0 ;  /* 0x00000000ff067431 */ /* 0x000fe200000001ff */
[----:B------:R-:W-:Y:S01]  /*00a0*/  CS2R R4, SRZ ;  /* 0x0000000000047805 */ /* 0x000fe2000001ff00 */
[----:B------:R-:W0:Y:S06]  /*00b0*/  LDCU.64 UR6, c[0x0][0x358] ;  /* 0x00006b00ff0677ac */ /* 0x000e2c0008000a00 */
[----:B------:R-:W-:Y:S05]  /*00c0*/  BRA.U !UP0, `(.L_x_0) ;  /* 0x0000000908d07547 */ /* 0x000fea000b800000 */
[----:B------:R-:W1:Y:S01]  /*00d0*/  LDC.64 R12, c[0x0][0x3a8] ;  /* 0x0000ea00ff0c7b82 */ /* 0x000e620000000a00 */
[----:B------:R-:W-:Y:S02]  /*00e0*/  MOV R3, 0x31ccb497 ;  /* 0x31ccb49700037802 */ /* 0x000fe40000000f00 */
[----:B------:R-:W-:Y:S02]  /*00f0*/  MOV R0, 0x3fb8aa3b ;  /* 0x3fb8aa3b00007802 */ /* 0x000fe40000000f00 */
[----:B------:R-:W-:-:S03]  /*0100*/  MOV R5, 0x3e7b823d ;  /* 0x3e7b823d00057802 */ /* 0x000fc60000000f00 */
[----:B------:R-:W2:Y:S01]  /*0110*/  LDC.64 R10, c[0x0][0x3b0] ;  /* 0x0000ec00ff0a7b82 */ /* 0x000ea20000000a00 */
[----:B------:R-:W-:-:S07]  /*0120*/  MOV R9, 0x391fcb8e ;  /* 0x391fcb8e00097802 */ /* 0x000fce0000000f00 */
[----:B------:R-:W3:Y:S01]  /*0130*/  LDC.64 R14, c[0x0][0x3a0] ;  /* 0x0000e800ff0e7b82 */ /* 0x000ee20000000a00 */
[----:B------:R-:W4:Y:S01]  /*0140*/  LDCU UR5, c[0x0][0x3b8] ;  /* 0x00007700ff0577ac */ /* 0x000f220008000800 */
[----:B------:R-:W0:Y:S01]  /*0150*/  LDCU.64 UR12, c[0x0][0x3a0] ;  /* 0x00007400ff0c77ac */ /* 0x000e220008000a00 */
[----:B-1----:R-:W-:Y:S01]  /*0160*/  IMAD.WIDE R12, R7, 0x4, R12 ;  /* 0x00000004070c7825 */ /* 0x002fe200078e020c */
[----:B------:R-:W1:Y:S01]  /*0170*/  LDCU.64 UR10, c[0x0][0x3a8] ;  /* 0x00007500ff0a77ac */ /* 0x000e620008000a00 */
[----:B------:R-:W1:Y:S04]  /*0180*/  LDCU.64 UR8, c[0x0][0x3b0] ;  /* 0x00007600ff0877ac */ /* 0x000e680008000a00 */
[----:B0-----:R-:W5:Y:S01]  /*0190*/  LDG.E R12, desc[UR6][R12.64] ;  /* 0x000000060c0c7981 */ /* 0x001f62000c1e1900 */
[----:B------:R-:W-:Y:S01]  /*01a0*/  FFMA R0, R3, R0, -1.7002182062242354732e-07 ;  /* 0xb4368f3e03007423 */ /* 0x000fe20000000000 */
[----:B--2---:R-:W-:-:S04]  /*01b0*/  IMAD.WIDE R10, R7, 0x4, R10 ;  /* 0x00000004070a7825 */ /* 0x004fc800078e020a */
[----:B------:R-:W-:Y:S02]  /*01c0*/  FFMA R0, R5, 1.9251366722983220825e-08, R0 ;  /* 0x32a55e3405007823 */ /* 0x000fe40000000000 */
[----:B------:R0:W5:Y:S02]  /*01d0*/  LDG.E R10, desc[UR6][R10.64] ;  /* 0x000000060a0a7981 */ /* 0x000164000c1e1900 */
[----:B------:R-:W-:Y:S01]  /*01e0*/  FFMA R0, R3, 0.02195712551474571228, R0 ;  /* 0x3cb3df6e03007823 */ /* 0x000fe20000000000 */
[----:B---3--:R-:W-:-:S04]  /*01f0*/  IMAD.WIDE R14, R7, 0x4, R14 ;  /* 0x00000004070e7825 */ /* 0x008fc800078e020e */
[----:B------:R-:W-:Y:S01]  /*0200*/  FFMA R0, R5, 0.0073190419934689998627, R0 ;  /* 0x3befd49305007823 */ /* 0x000fe20000000000 */
[----:B------:R-:W-:Y:S01]  /*0210*/  MOV R6, RZ ;  /* 0x000000ff00067202 */ /* 0x000fe20000000f00 */
[----:B------:R2:W5:Y:S02]  /*0220*/  LDG.E R14, desc[UR6][R14.64] ;  /* 0x000000060e0e7981 */ /* 0x000564000c1e1900 */
[----:B------:R-:W-:-:S04]  /*0230*/  FADD R2, R0, -6.6456537246704101562 ;  /* 0xc0d4a93200027421 */ /* 0x000fc80000000000 */
[----:B------:R-:W-:-:S04]  /*0240*/  FMUL R5, R2, 1.5 ;  /* 0x3fc0000002057820 */ /* 0x000fc80000400000 */
[----:B------:R-:W3:Y:S01]  /*0250*/  FRND R4, R5 ;  /* 0x0000000500047307 */ /* 0x000ee20000201000 */
[C---:B------:R-:W-:Y:S01]  /*0260*/  FADD R3, R2.reuse, 6.6456537246704101562 ;  /* 0x40d4a93202037421 */ /* 0x040fe20000000000 */
[----:B------:R-:W-:-:S03]  /*0270*/  FFMA R2, R2, 1.5, -R5 ;  /* 0x3fc0000002027823 */ /* 0x000fc60000000805 */
[----:B------:R-:W-:-:S04]  /*0280*/  FADD R3, R0, -R3 ;  /* 0x8000000300037221 */ /* 0x000fc80000000000 */
[----:B------:R-:W-:Y:S01]  /*0290*/  FFMA R2, R3, 1.5, R2 ;  /* 0x3fc0000003027823 */ /* 0x000fe20000000002 */
[----:B---3--:R-:W-:-:S04]  /*02a0*/  FADD R3, R5, -R4 ;  /* 0x8000000405037221 */ /* 0x008fc80000000000 */
[----:B------:R-:W-:-:S04]  /*02b0*/  FADD R2, R2, R3 ;  /* 0x0000000302027221 */ /* 0x000fc80000000000 */
[----:B------:R-:W-:-:S04]  /*02c0*/  FFMA R3, R2, R9, 0.0013391353422775864601 ;  /* 0x3aaf85ed02037423 */ /* 0x000fc80000000009 */
[C---:B------:R-:W-:Y:S01]  /*02d0*/  FFMA R3, R2.reuse, R3, 0.0096188392490148544312 ;  /* 0x3c1d985602037423 */ /* 0x040fe20000000003 */
[----:B------:R-:W3:Y:S01]  /*02e0*/  F2I.NTZ R0, R5 ;  /* 0x0000000500007305 */ /* 0x000ee20000203100 */
[----:B------:R-:W1:Y:S02]  /*02f0*/  LDC R9, c[0x0][0x3bc] ;  /* 0x0000ef00ff097b82 */ /* 0x000e640000000800 */
[----:B------:R-:W-:Y:S01]  /*0300*/  FFMA R3, R2, R3, 0.055503588169813156128 ;  /* 0x3d6357bb02037423 */ /* 0x000fe20000000003 */
[----:B------:R-:W-:-:S03]  /*0310*/  FSETP.GT.AND P0, PT, R4, RZ, PT ;  /* 0x000000ff0400720b */ /* 0x000fc60003f04000 */
[C---:B------:R-:W-:Y:S01]  /*0320*/  FFMA R3, R2.reuse, R3, 0.24022644758224487305 ;  /* 0x3e75fdec02037423 */ /* 0x040fe20000000003 */
[----:B0-----:R-:W-:Y:S02]  /*0330*/  SEL R11, RZ, 0x83000000, P0 ;  /* 0x83000000ff0b7807 */ /* 0x001fe40000000000 */
[----:B------:R-:W-:Y:S01]  /*0340*/  FSETP.GT.AND P0, PT, |R5|, 152, PT ;  /* 0x431800000500780b */ /* 0x000fe20003f04200 */
[C---:B------:R-:W-:Y:S02]  /*0350*/  FFMA R3, R2.reuse, R3, 0.69314718246459960938 ;  /* 0x3f31721802037423 */ /* 0x040fe40000000003 */
[----:B------:R-:W-:Y:S02]  /*0360*/  VIADD R4, R11, 0x7f000000 ;  /* 0x7f0000000b047836 */ /* 0x000fe40000000000 */
[----:B------:R-:W-:Y:S01]  /*0370*/  FFMA R3, R2, R3, 1 ;  /* 0x3f80000002037423 */ /* 0x000fe20000000003 */
[----:B---3--:R-:W-:Y:S02]  /*0380*/  LEA R0, R0, -R11, 0x17 ;  /* 0x8000000b00007211 */ /* 0x008fe400078eb8ff */
[----:B------:R-:W-:Y:S01]  /*0390*/  FSETP.GEU.AND P1, PT, R5, RZ, PT ;  /* 0x000000ff0500720b */ /* 0x000fe20003f2e000 */
[----:B------:R-:W-:Y:S01]  /*03a0*/  FMUL R3, R3, R4 ;  /* 0x0000000403037220 */ /* 0x000fe20000400000 */
[----:B------:R-:W-:-:S02]  /*03b0*/  CS2R R4, SRZ ;  /* 0x0000000000047805 */ /* 0x000fc4000001ff00 */
[----:B----4-:R-:W-:Y:S01]  /*03c0*/  MOV R8, UR5 ;  /* 0x0000000500087c02 */ /* 0x010fe20008000f00 */
[----:B--2---:R-:W-:Y:S01]  /*03d0*/  FMUL R15, R3, R0 ;  /* 0x00000000030f7220 */ /* 0x004fe20000400000 */
[----:B------:R-:W-:Y:S01]  /*03e0*/  @P0 FSEL R15, RZ, +INF , !P1 ;  /* 0x7f800000ff0f0808 */ /* 0x000fe20004800000 */
[----:B------:R-:W-:-:S12]  /*03f0*/  UIADD3 UR4, UPT, UPT, -UR4, URZ, URZ ;  /* 0x000000ff04047290 */ /* 0x000fd8000fffe1ff */
.L_x_7:
[----:B-1----:R-:W-:Y:S01]  /*0400*/  IMAD.U32 R19, RZ, RZ, UR11 ;  /* 0x0000000bff137e24 */ /* 0x002fe2000f8e00ff */
[----:B------:R-:W-:Y:S02]  /*0410*/  MOV R18, UR10 ;  /* 0x0000000a00127c02 */ /* 0x000fe40008000f00 */
[----:B------:R-:W-:Y:S02]  /*0420*/  MOV R16, UR12 ;  /* 0x0000000c00107c02 */ /* 0x000fe40008000f00 */
[----:B------:R-:W-:Y:S01]  /*0430*/  MOV R17, UR13 ;  /* 0x0000000d00117c02 */ /* 0x000fe20008000f00 */
[----:B------:R-:W2:Y:S01]  /*0440*/  LDG.E R19, desc[UR6][R18.64] ;  /* 0x0000000612137981 */ /* 0x000ea2000c1e1900 */
[----:B------:R-:W-:Y:S02]  /*0450*/  MOV R20, UR8 ;  /* 0x0000000800147c02 */ /* 0x000fe40008000f00 */
[----:B------:R-:W-:Y:S01]  /*0460*/  MOV R21, UR9 ;  /* 0x0000000900157c02 */ /* 0x000fe20008000f00 */
[----:B------:R-:W3:Y:S04]  /*0470*/  LDG.E R13, desc[UR6][R16.64] ;  /* 0x00000006100d7981 */ /* 0x000ee8000c1e1900 */
[----:B------:R-:W4:Y:S01]  /*0480*/  LDG.E R11, desc[UR6][R20.64] ;  /* 0x00000006140b7981 */ /* 0x000f22000c1e1900 */
[----:B------:R-:W-:Y:S01]  /*0490*/  BSSY.RECONVERGENT B0, `(.L_x_1) ;  /* 0x0000069000007945 */ /* 0x000fe20003800200 */
[----:B--2--5:R-:W-:Y:S01]  /*04a0*/  FADD R2, -R12, R19 ;  /* 0x000000130c027221 */ /* 0x024fe20000000100 */
[----:B---3--:R-:W-:-:S03]  /*04b0*/  FADD R13, -R14, R13 ;  /* 0x0000000d0e0d7221 */ /* 0x008fc60000000100 */
[----:B------:R-:W-:Y:S01]  /*04c0*/  FMUL R0, R2, R2 ;  /* 0x0000000202007220 */ /* 0x000fe20000400000 */
[----:B----4-:R-:W-:-:S03]  /*04d0*/  FADD R11, -R10, R11 ;  /* 0x0000000b0a0b7221 */ /* 0x010fc60000000100 */
[----:B------:R-:W-:-:S04]  /*04e0*/  FFMA R0, R13, R13, R0 ;  /* 0x0000000d0d007223 */ /* 0x000fc80000000000 */
[----:B------:R-:W-:-:S05]  /*04f0*/  FFMA R3, R11, R11, R0 ;  /* 0x0000000b0b037223 */ /* 0x000fca0000000000 */
[----:B------:R-:W-:-:S13]  /*0500*/  FSETP.GEU.AND P0, PT, R3, 0.0099999997764825820923, PT ;  /* 0x3c23d70a0300780b */ /* 0x000fda0003f0e000 */
[----:B------:R-:W-:Y:S05]  /*0510*/  @P0 BRA `(.L_x_2) ;  /* 0x0000000000340947 */ /* 0x000fea0003800000 */
[----:B------:R-:W2:Y:S01]  /*0520*/  LDG.E R0, desc[UR6][R8.64] ;  /* 0x0000000608007981 */ /* 0x000ea2000c1e1900 */
[----:B------:R-:W0:Y:S02]  /*0530*/  MUFU.RCP R16, R15 ;  /* 0x0000000f00107308 */ /* 0x000e240000001000 */
[----:B0-----:R-:W-:-:S04]  /*0540*/  FFMA R3, -R15, R16, 1 ;  /* 0x3f8000000f037423 */ /* 0x001fc80000000110 */
[----:B------:R-:W-:Y:S02]  /*0550*/  FFMA R3, R16, R3, R16 ;  /* 0x0000000310037223 */ /* 0x000fe40000000010 */
[----:B--2---:R-:W0:Y:S02]  /*0560*/  FCHK P0, R0, R15 ;  /* 0x0000000f00007302 */ /* 0x004e240000000000 */
[----:B------:R-:W-:-:S04]  /*0570*/  FFMA R16, R0, R3, RZ ;  /* 0x0000000300107223 */ /* 0x000fc800000000ff */
[----:B------:R-:W-:-:S04]  /*0580*/  FFMA R17, -R15, R16, R0 ;  /* 0x000000100f117223 */ /* 0x000fc80000000100 */
[----:B------:R-:W-:Y:S01]  /*0590*/  FFMA R3, R3, R17, R16 ;  /* 0x0000001103037223 */ /* 0x000fe20000000010 */
[----:B0-----:R-:W-:Y:S06]  /*05a0*/  @!P0 BRA `(.L_x_3) ;  /* 0x00000004005c8947 */ /* 0x001fec0003800000 */
[----:B------:R-:W-:Y:S01]  /*05b0*/  IMAD.MOV.U32 R3, RZ, RZ, R15 ;  /* 0x000000ffff037224 */ /* 0x000fe200078e000f */
[----:B------:R-:W-:-:S07]  /*05c0*/  MOV R16, 0x5e0 ;  /* 0x000005e000107802 */ /* 0x000fce0000000f00 */
[----:B------:R-:W-:Y:S05]  /*05d0*/  CALL.REL.NOINC `($__internal_1_$__cuda_sm3x_div_rn_noftz_f32_slowpath) ;  /* 0x0000000c00747944 */ /* 0x000fea0003c00000 */
[----:B------:R-:W-:Y:S05]  /*05e0*/  BRA `(.L_x_3) ;  /* 0x00000004004c7947 */ /* 0x000fea0003800000 */
.L_x_2:
[----:B------:R0:W5:Y:S01]  /*05f0*/  LDG.E R0, desc[UR6][R8.64] ;  /* 0x0000000608007981 */ /* 0x000162000c1e1900 */
[----:B------:R-:W-:Y:S01]  /*0600*/  FSETP.NEU.AND P0, PT, R3, 1, PT ;  /* 0x3f8000000300780b */ /* 0x000fe20003f0d000 */
[----:B------:R-:W-:Y:S01]  /*0610*/  BSSY.RECONVERGENT B1, `(.L_x_4) ;  /* 0x0000043000017945 */ /* 0x000fe20003800200 */
[----:B------:R-:W-:-:S11]  /*0620*/  MOV R17, 0x3f800000 ;  /* 0x3f80000000117802 */ /* 0x000fd60000000f00 */
[----:B0-----:R-:W-:Y:S05]  /*0630*/  @!P0 BRA `(.L_x_5) ;  /* 0x0000000400008947 */ /* 0x001fea0003800000 */
[----:B------:R-:W-:-:S13]  /*0640*/  FSETP.NAN.AND P0, PT, |R3|, |R3|, PT ;  /* 0x400000030300720b */ /* 0x000fda0003f08200 */
[----:B------:R-:W-:Y:S01]  /*0650*/  @P0 FADD R17, R3, 1.5 ;  /* 0x3fc0000003110421 */ /* 0x000fe20000000000 */
[----:B------:R-:W-:Y:S06]  /*0660*/  @P0 BRA `(.L_x_5) ;  /* 0x0000000000f40947 */ /* 0x000fec0003800000 */
[C---:B------:R-:W-:Y:S01]  /*0670*/  FMUL R16, |R3|.reuse, 16777216 ;  /* 0x4b80000003107820 */ /* 0x040fe20000400200 */
[----:B------:R-:W-:Y:S01]  /*0680*/  FSETP.GEU.AND P0, PT, |R3|, 1.175494350822287508e-38, PT ;  /* 0x008000000300780b */ /* 0x000fe20003f0e200 */
[----:B------:R-:W-:-:S03]  /*0690*/  HFMA2 R22, -RZ, RZ, 0.771484375, 0.21533203125 ;  /* 0x3a2c32e4ff167431 */ /* 0x000fc600000001ff */
[----:B------:R-:W-:Y:S02]  /*06a0*/  FSEL R16, R16, |R3|, !P0 ;  /* 0x4000000310107208 */ /* 0x000fe40004000000 */
[----:B------:R-:W-:Y:S02]  /*06b0*/  FSEL R20, RZ, -24, P0 ;  /* 0xc1c00000ff147808 */ /* 0x000fe40000000000 */
[----:B------:R-:W-:Y:S02]  /*06c0*/  IADD3 R17, PT, PT, R16, -0x3f3504f3, RZ ;  /* 0xc0cafb0d10117810 */ /* 0x000fe40007ffe0ff */
[----:B------:R-:W-:Y:S02]  /*06d0*/  FSETP.NEU.AND P0, PT, |R3|, +INF , PT ;  /* 0x7f8000000300780b */ /* 0x000fe40003f0d200 */
[----:B------:R-:W-:-:S04]  /*06e0*/  LOP3.LUT R17, R17, 0xff800000, RZ, 0xc0, !PT ;  /* 0xff80000011117812 */ /* 0x000fc800078ec0ff */
[-C--:B------:R-:W-:Y:S02]  /*06f0*/  IADD3 R21, PT, PT, R16, -R17.reuse, RZ ;  /* 0x8000001110157210 */ /* 0x080fe40007ffe0ff */
[----:B------:R-:W-:-:S03]  /*0700*/  I2FP.F32.S32 R17, R17 ;  /* 0x0000001100117245 */ /* 0x000fc60000201400 */
[C---:B------:R-:W-:Y:S01]  /*0710*/  FADD R16, R21.reuse, 1 ;  /* 0x3f80000015107421 */ /* 0x040fe20000000000 */
[----:B------:R-:W-:Y:S01]  /*0720*/  FADD R21, R21, -1 ;  /* 0xbf80000015157421 */ /* 0x000fe20000000000 */
[----:B------:R-:W-:Y:S01]  /*0730*/  FFMA R23, R17, 1.1920928955078125e-07, R20 ;  /* 0x3400000011177823 */ /* 0x000fe20000000014 */
[----:B------:R-:W-:Y:S02]  /*0740*/  @!P0 FADD R3, R3, R3 ;  /* 0x0000000303038221 */ /* 0x000fe40000000000 */
[----:B------:R-:W-:Y:S01]  /*0750*/  FADD R19, R21, R21 ;  /* 0x0000001515137221 */ /* 0x000fe20000000000 */
[----:B------:R-:W0:Y:S03]  /*0760*/  MUFU.RCP R16, R16 ;  /* 0x0000001000107308 */ /* 0x000e260000001000 */
[----:B0-----:R-:W-:-:S04]  /*0770*/  FMUL R18, R16, R19 ;  /* 0x0000001310127220 */ /* 0x001fc80000400000 */
[----:B------:R-:W-:Y:S01]  /*0780*/  FADD R20, R21, -R18 ;  /* 0x8000001215147221 */ /* 0x000fe20000000000 */
[C---:B------:R-:W-:Y:S01]  /*0790*/  FMUL R19, R18.reuse, R18 ;  /* 0x0000001212137220 */ /* 0x040fe20000400000 */
[----:B------:R-:W-:Y:S02]  /*07a0*/  FFMA R17, R18, 1.4426950216293334961, R23 ;  /* 0x3fb8aa3b12117823 */ /* 0x000fe40000000017 */
[----:B------:R-:W-:Y:S01]  /*07b0*/  FADD R20, R20, R20 ;  /* 0x0000001414147221 */ /* 0x000fe20000000000 */
[----:B------:R-:W-:Y:S01]  /*07c0*/  FFMA R22, R19, R22, 0.0032181653659790754318 ;  /* 0x3b52e7db13167423 */ /* 0x000fe20000000016 */
[----:B------:R-:W-:Y:S02]  /*07d0*/  FADD R23, R23, -R17 ;  /* 0x8000001117177221 */ /* 0x000fe40000000000 */
[----:B------:R-:W-:Y:S01]  /*07e0*/  FFMA R21, R21, -R18, R20 ;  /* 0x8000001215157223 */ /* 0x000fe20000000014 */
[----:B------:R-:W-:Y:S01]  /*07f0*/  FFMA R22, R19, R22, 0.018033718690276145935 ;  /* 0x3c93bb7313167423 */ /* 0x000fe20000000016 */
[----:B------:R-:W-:-:S02]  /*0800*/  FFMA R20, R18, 1.4426950216293334961, R23 ;  /* 0x3fb8aa3b12147823 */ /* 0x000fc40000000017 */
[----:B------:R-:W-:Y:S01]  /*0810*/  FMUL R21, R16, R21 ;  /* 0x0000001510157220 */ /* 0x000fe20000400000 */
[----:B------:R-:W-:-:S03]  /*0820*/  FFMA R22, R19, R22, 0.12022458761930465698 ;  /* 0x3df6384f13167423 */ /* 0x000fc60000000016 */
[----:B------:R-:W-:Y:S01]  /*0830*/  FFMA R23, R21, 1.4426950216293334961, R20 ;  /* 0x3fb8aa3b15177823 */ /* 0x000fe20000000014 */
[----:B------:R-:W-:-:S03]  /*0840*/  FMUL R19, R19, R22 ;  /* 0x0000001613137220 */ /* 0x000fc60000400000 */
[----:B------:R-:W-:Y:S01]  /*0850*/  FFMA R20, R18, 1.9251366722983220825e-08, R23 ;  /* 0x32a55e3412147823 */ /* 0x000fe20000000017 */
[----:B------:R-:W-:-:S04]  /*0860*/  FMUL R16, R19, 3 ;  /* 0x4040000013107820 */ /* 0x000fc80000400000 */
[----:B------:R-:W-:Y:S01]  /*0870*/  FFMA R16, R21, R16, R20 ;  /* 0x0000001015107223 */ /* 0x000fe20000000014 */
[----:B------:R-:W-:-:S03]  /*0880*/  IMAD.MOV.U32 R20, RZ, RZ, 0x391fcb8e ;  /* 0x391fcb8eff147424 */ /* 0x000fc600078e00ff */
[----:B------:R-:W-:-:S04]  /*0890*/  FFMA R18, R18, R19, R16 ;  /* 0x0000001312127223 */ /* 0x000fc80000000010 */
[----:B------:R-:W-:-:S04]  /*08a0*/  FADD R21, R17, R18 ;  /* 0x0000001211157221 */ /* 0x000fc80000000000 */
[----:B------:R-:W-:Y:S01]  /*08b0*/  FMUL R16, R21, 1.5 ;  /* 0x3fc0000015107820 */ /* 0x000fe20000400000 */
[----:B------:R-:W-:-:S03]  /*08c0*/  FADD R17, -R17, R21 ;  /* 0x0000001511117221 */ /* 0x000fc60000000100 */
[----:B------:R-:W0:Y:S01]  /*08d0*/  FRND R19, R16 ;  /* 0x0000001000137307 */ /* 0x000e220000201000 */
[----:B------:R-:W-:Y:S01]  /*08e0*/  FADD R18, R18, -R17 ;  /* 0x8000001112127221 */ /* 0x000fe20000000000 */
[----:B------:R-:W-:Y:S01]  /*08f0*/  FFMA R21, R21, 1.5, -R16 ;  /* 0x3fc0000015157823 */ /* 0x000fe20000000810 */
[----:B------:R-:W-:-:S03]  /*0900*/  FSETP.GT.AND P1, PT, |R16|, 152, PT ;  /* 0x431800001000780b */ /* 0x000fc60003f24200 */
[----:B------:R-:W-:Y:S02]  /*0910*/  FFMA R18, R18, 1.5, R21 ;  /* 0x3fc0000012127823 */ /* 0x000fe40000000015 */
[----:B------:R-:W1:Y:S01]  /*0920*/  F2I.NTZ R21, R16 ;  /* 0x0000001000157305 */ /* 0x000e620000203100 */
[----:B0-----:R-:W-:Y:S01]  /*0930*/  FADD R17, R16, -R19 ;  /* 0x8000001310117221 */ /* 0x001fe20000000000 */
[----:B------:R-:W-:-:S03]  /*0940*/  FSETP.GT.AND P2, PT, R19, RZ, PT ;  /* 0x000000ff1300720b */ /* 0x000fc60003f44000 */
[----:B------:R-:W-:-:S04]  /*0950*/  FADD R17, R17, R18 ;  /* 0x0000001211117221 */ /* 0x000fc80000000000 */
[----:B------:R-:W-:-:S04]  /*0960*/  FFMA R18, R17, R20, 0.0013391353422775864601 ;  /* 0x3aaf85ed11127423 */ /* 0x000fc80000000014 */
[----:B------:R-:W-:-:S04]  /*0970*/  FFMA R18, R17, R18, 0.0096188392490148544312 ;  /* 0x3c1d985611127423 */ /* 0x000fc80000000012 */
[----:B------:R-:W-:-:S04]  /*0980*/  FFMA R18, R17, R18, 0.055503588169813156128 ;  /* 0x3d6357bb11127423 */ /* 0x000fc80000000012 */
[C---:B------:R-:W-:Y:S01]  /*0990*/  FFMA R20, R17.reuse, R18, 0.24022644758224487305 ;  /* 0x3e75fdec11147423 */ /* 0x040fe20000000012 */
[----:B------:R-:W-:Y:S02]  /*09a0*/  SEL R18, RZ, 0x83000000, P2 ;  /* 0x83000000ff127807 */ /* 0x000fe40001000000 */
[----:B------:R-:W-:Y:S01]  /*09b0*/  FSETP.GEU.AND P2, PT, R16, RZ, PT ;  /* 0x000000ff1000720b */ /* 0x000fe20003f4e000 */
[----:B------:R-:W-:Y:S01]  /*09c0*/  FFMA R20, R17, R20, 0.69314718246459960938 ;  /* 0x3f31721811147423 */ /* 0x000fe20000000014 */
[----:B------:R-:W-:Y:S02]  /*09d0*/  IADD3 R19, PT, PT, R18, 0x7f000000, RZ ;  /* 0x7f00000012137810 */ /* 0x000fe40007ffe0ff */
[----:B-1----:R-:W-:Y:S01]  /*09e0*/  LEA R21, R21, -R18, 0x17 ;  /* 0x8000001215157211 */ /* 0x002fe200078eb8ff */
[----:B------:R-:W-:Y:S01]  /*09f0*/  FFMA R20, R17, R20, 1 ;  /* 0x3f80000011147423 */ /* 0x000fe20000000014 */
[----:B------:R-:W-:-:S03]  /*0a00*/  FSEL R17, RZ, +INF , !P2 ;  /* 0x7f800000ff117808 */ /* 0x000fc60005000000 */
[----:B------:R-:W-:-:S04]  /*0a10*/  FMUL R20, R19, R20 ;  /* 0x0000001413147220 */ /* 0x000fc80000400000 */
[----:B------:R-:W-:Y:S01]  /*0a20*/  @!P1 FMUL R17, R21, R20 ;  /* 0x0000001415119220 */ /* 0x000fe20000400000 */
[----:B------:R-:W-:-:S07]  /*0a30*/  @!P0 LOP3.LUT R17, R3, 0x7fffffff, RZ, 0xc0, !PT ;  /* 0x7fffffff03118812 */ /* 0x000fce00078ec0ff */
.L_x_5:
[----:B------:R-:W-:Y:S05]  /*0a40*/  BSYNC.RECONVERGENT B1 ;  /* 0x0000000000017941 */ /* 0x000fea0003800200 */
.L_x_4:
[----:B------:R-:W0:Y:S01]  /*0a50*/  MUFU.RCP R16, R17 ;  /* 0x0000001100107308 */ /* 0x000e220000001000 */
[----:B------:R-:W-:Y:S07]  /*0a60*/  BSSY.RECONVERGENT B1, `(.L_x_3) ;  /* 0x000000b000017945 */ /* 0x000fee0003800200 */
[----:B-----5:R-:W1:Y:S01]  /*0a70*/  FCHK P0, R0, R17 ;  /* 0x0000001100007302 */ /* 0x020e620000000000 */
[----:B0-----:R-:W-:-:S04]  /*0a80*/  FFMA R3, R16, -R17, 1 ;  /* 0x3f80000010037423 */ /* 0x001fc80000000811 */
[----:B------:R-:W-:-:S04]  /*0a90*/  FFMA R3, R16, R3, R16 ;  /* 0x0000000310037223 */ /* 0x000fc80000000010 */
[----:B------:R-:W-:-:S04]  /*0aa0*/  FFMA R16, R0, R3, RZ ;  /* 0x0000000300107223 */ /* 0x000fc800000000ff */
[----:B------:R-:W-:-:S04]  /*0ab0*/  FFMA R18, R16, -R17, R0 ;  /* 0x8000001110127223 */ /* 0x000fc80000000000 */
[----:B------:R-:W-:Y:S01]  /*0ac0*/  FFMA R3, R3, R18, R16 ;  /* 0x0000001203037223 */ /* 0x000fe20000000010 */
[----:B-1----:R-:W-:Y:S06]  /*0ad0*/  @!P0 BRA `(.L_x_6) ;  /* 0x00000000000c8947 */ /* 0x002fec0003800000 */
[----:B------:R-:W-:Y:S02]  /*0ae0*/  MOV R3, R17 ;  /* 0x0000001100037202 */ /* 0x000fe40000000f00 */
[----:B------:R-:W-:-:S07]  /*0af0*/  MOV R16, 0xb10 ;  /* 0x00000b1000107802 */ /* 0x000fce0000000f00 */
[----:B------:R-:W-:Y:S05]  /*0b00*/  CALL.REL.NOINC `($__internal_1_$__cuda_sm3x_div_rn_noftz_f32_slowpath) ;  /* 0x0000000800287944 */ /* 0x000fea0003c00000 */
.L_x_6:
[----:B------:R-:W-:Y:S05]  /*0b10*/  BSYNC.RECONVERGENT B1 ;  /* 0x0000000000017941 */ /* 0x000fea0003800200 */
.L_x_3:
[----:B------:R-:W-:Y:S05]  /*0b20*/  BSYNC.RECONVERGENT B0 ;  /* 0x0000000000007941 */ /* 0x000fea0003800200 */
.L_x_1:
[----:B------:R-:W-:Y:S01]  /*0b30*/  UIADD3 UR8, UP0, UPT, UR8, 0x4, URZ ;  /* 0x0000000408087890 */ /* 0x000fe2000ff1e0ff */
[----:B------:R-:W-:Y:S01]  /*0b40*/  IADD3 R8, P0, PT, R8, 0x4, RZ ;  /* 0x0000000408087810 */ /* 0x000fe20007f1e0ff */
[----:B------:R-:W-:Y:S01]  /*0b50*/  UIADD3 UR4, UPT, UPT, UR4, 0x1, URZ ;  /* 0x0000000104047890 */ /* 0x000fe2000fffe0ff */
[-C--:B------:R-:W-:Y:S01]  /*0b60*/  FFMA R6, R13, R3.reuse, R6 ;  /* 0x000000030d067223 */ /* 0x080fe20000000006 */
[----:B------:R-:W-:Y:S01]  /*0b70*/  UIADD3.X UR9, UPT, UPT, URZ, UR9, URZ, UP0, !UPT ;  /* 0x00000009ff097290 */ /* 0x000fe200087fe4ff */
[-C--:B------:R-:W-:Y:S01]  /*0b80*/  FFMA R5, R2, R3.reuse, R5 ;  /* 0x0000000302057223 */ /* 0x080fe20000000005 */
[----:B------:R-:W-:Y:S01]  /*0b90*/  UISETP.NE.AND UP0, UPT, UR4, URZ, UPT ;  /* 0x000000ff0400728c */ /* 0x000fe2000bf05270 */
[----:B------:R-:W-:Y:S01]  /*0ba0*/  FFMA R4, R11, R3, R4 ;  /* 0x000000030b047223 */ /* 0x000fe20000000004 */
[----:B------:R-:W-:Y:S01]  /*0bb0*/  UIADD3 UR10, UP1, UPT, UR10, 0x4, URZ ;  /* 0x000000040a0a7890 */ /* 0x000fe2000ff3e0ff */
[----:B------:R-:W-:Y:S01]  /*0bc0*/  IADD3.X R9, PT, PT, RZ, R9, RZ, P0, !PT ;  /* 0x00000009ff097210 */ /* 0x000fe200007fe4ff */
[----:B------:R-:W-:-:S02]  /*0bd0*/  UIADD3 UR12, UP2, UPT, UR12, 0x4, URZ ;  /* 0x000000040c0c7890 */ /* 0x000fc4000ff5e0ff */
[----:B------:R-:W-:Y:S02]  /*0be0*/  UIADD3.X UR11, UPT, UPT, URZ, UR11, URZ, UP1, !UPT ;  /* 0x0000000bff0b7290 */ /* 0x000fe40008ffe4ff */
[----:B------:R-:W-:Y:S01]  /*0bf0*/  UIADD3.X UR13, UPT, UPT, URZ, UR13, URZ, UP2, !UPT ;  /* 0x0000000dff0d7290 */ /* 0x000fe200097fe4ff */
[----:B------:R-:W-:Y:S11]  /*0c00*/  BRA.U UP0, `(.L_x_7) ;  /* 0xfffffff500fc7547 */ /* 0x000ff6000b83ffff */
.L_x_0:
[----:B------:R-:W1:Y:S08]  /*0c10*/  LDC.64 R12, c[0x0][0x3d8] ;  /* 0x0000f600ff0c7b82 */ /* 0x000e700000000a00 */
[----:B------:R-:W2:Y:S08]  /*0c20*/  LDC.64 R14, c[0x0][0x3e0] ;  /* 0x0000f800ff0e7b82 */ /* 0x000eb00000000a00 */
[----:B------:R-:W3:Y:S08]  /*0c30*/  LDC.64 R16, c[0x0][0x3e8] ;  /* 0x0000fa00ff107b82 */ /* 0x000ef00000000a00 */
[----:B------:R-:W4:Y:S01]  /*0c40*/  LDC.64 R18, c[0x0][0x3b8] ;  /* 0x0000ee00ff127b82 */ /* 0x000f220000000a00 */
[----:B-1----:R-:W-:-:S05]  /*0c50*/  IMAD.WIDE R12, R7, 0x4, R12 ;  /* 0x00000004070c7825 */ /* 0x002fca00078e020c */
[----:B0-----:R0:W-:Y:S01]  /*0c60*/  STG.E desc[UR6][R12.64], R6 ;  /* 0x000000060c007986 */ /* 0x0011e2000c101906 */
[C---:B--2---:R-:W-:Y:S01]  /*0c70*/  IMAD.WIDE R14, R7.reuse, 0x4, R14 ;  /* 0x00000004070e7825 */ /* 0x044fe200078e020e */
[----:B------:R-:W1:Y:S04]  /*0c80*/  LDC.64 R2, c[0x0][0x3a0] ;  /* 0x0000e800ff027b82 */ /* 0x000e680000000a00 */
[----:B------:R0:W-:Y:S01]  /*0c90*/  STG.E desc[UR6][R14.64], R5 ;  /* 0x000000050e007986 */ /* 0x0001e2000c101906 */
[----:B---3--:R-:W-:-:S03]  /*0ca0*/  IMAD.WIDE R16, R7, 0x4, R16 ;  /* 0x0000000407107825 */ /* 0x008fc600078e0210 */
[----:B------:R-:W2:Y:S02]  /*0cb0*/  LDC.64 R8, c[0x0][0x3a8] ;  /* 0x0000ea00ff087b82 */ /* 0x000ea40000000a00 */
[----:B------:R0:W-:Y:S01]  /*0cc0*/  STG.E desc[UR6][R16.64], R4 ;  /* 0x0000000410007986 */ /* 0x0001e2000c101906 */
[----:B----4-:R-:W-:-:S05]  /*0cd0*/  IMAD.WIDE R18, R7, 0x4, R18 ;  /* 0x0000000407127825 */ /* 0x010fca00078e0212 */
[----:B------:R-:W3:Y:S01]  /*0ce0*/  LDC.64 R10, c[0x0][0x3b0] ;  /* 0x0000ec00ff0a7b82 */ /* 0x000ee20000000a00 */
[----:B------:R-:W4:Y:S01]  /*0cf0*/  LDG.E R0, desc[UR6][R18.64] ;  /* 0x0000000612007981 */ /* 0x000f22000c1e1900 */
[----:B-1----:R-:W-:-:S05]  /*0d00*/  IMAD.WIDE R2, R7, 0x4, R2 ;  /* 0x0000000407027825 */ /* 0x002fca00078e0202 */
[----:B------:R0:W5:Y:S01]  /*0d10*/  LDG.E R22, desc[UR6][R2.64] ;  /* 0x0000000602167981 */ /* 0x000162000c1e1900 */
[----:B--2---:R-:W-:-:S05]  /*0d20*/  IMAD.WIDE R8, R7, 0x4, R8 ;  /* 0x0000000407087825 */ /* 0x004fca00078e0208 */
[----:B------:R0:W5:Y:S01]  /*0d30*/  LDG.E R21, desc[UR6][R8.64] ;  /* 0x0000000608157981 */ /* 0x000162000c1e1900 */
[----:B---3--:R-:W-:-:S05]  /*0d40*/  IMAD.WIDE R10, R7, 0x4, R10 ;  /* 0x00000004070a7825 */ /* 0x008fca00078e020a */
[----:B------:R0:W5:Y:S01]  /*0d50*/  LDG.E R20, desc[UR6][R10.64] ;  /* 0x000000060a147981 */ /* 0x000162000c1e1900 */
[----:B------:R-:W-:Y:S01]  /*0d60*/  BSSY.RECONVERGENT B0, `(.L_x_8) ;  /* 0x000000d000007945 */ /* 0x000fe20003800200 */
[----:B----4-:R-:W-:-:S05]  /*0d70*/  VIADD R23, R0, 0x1800000 ;  /* 0x0180000000177836 */ /* 0x010fca0000000000 */
[----:B------:R-:W-:-:S04]  /*0d80*/  LOP3.LUT R23, R23, 0x7f800000, RZ, 0xc0, !PT ;  /* 0x7f80000017177812 */ /* 0x000fc800078ec0ff */
[----:B------:R-:W-:-:S13]  /*0d90*/  ISETP.GT.U32.AND P0, PT, R23, 0x1ffffff, PT ;  /* 0x01ffffff1700780c */ /* 0x000fda0003f04070 */
[----:B0-----:R-:W-:Y:S05]  /*0da0*/  @P0 BRA `(.L_x_9) ;  /* 0x0000000000100947 */ /* 0x001fea0003800000 */
[----:B------:R-:W-:-:S07]  /*0db0*/  MOV R8, 0xdd0 ;  /* 0x00000dd000087802 */ /* 0x000fce0000000f00 */
[----:B-----5:R-:W-:Y:S05]  /*0dc0*/  CALL.REL.NOINC `($__internal_0_$__cuda_sm20_rcp_rn_f32_slowpath) ;  /* 0x0000000000a87944 */ /* 0x020fea0003c00000 */
[----:B------:R-:W-:Y:S01]  /*0dd0*/  MOV R23, R3 ;  /* 0x0000000300177202 */ /* 0x000fe20000000f00 */
[----:B------:R-:W-:Y:S06]  /*0de0*/  BRA `(.L_x_10) ;  /* 0x0000000000107947 */ /* 0x000fec0003800000 */
.L_x_9:
[----:B------:R-:W0:Y:S02]  /*0df0*/  MUFU.RCP R23, R0 ;  /* 0x0000000000177308 */ /* 0x000e240000001000 */
[----:B0-----:R-:W-:-:S04]  /*0e00*/  FFMA R2, R0, R23, -1 ;  /* 0xbf80000000027423 */ /* 0x001fc80000000017 */
[----:B------:R-:W-:-:S04]  /*0e10*/  FADD.FTZ R2, -R2, -RZ ;  /* 0x800000ff02027221 */ /* 0x000fc80000010100 */
[----:B------:R-:W-:-:S07]  /*0e20*/  FFMA R23, R23, R2, R23 ;  /* 0x0000000217177223 */ /* 0x000fce0000000017 */
.L_x_10:
[----:B------:R-:W-:Y:S05]  /*0e30*/  BSYNC.RECONVERGENT B0 ;  /* 0x0000000000007941 */ /* 0x000fea0003800200 */
.L_x_8:
[----:B------:R-:W0:Y:S01]  /*0e40*/  LDC.64 R10, c[0x0][0x3c0] ;  /* 0x0000f000ff0a7b82 */ /* 0x000e220000000a00 */
[----:B------:R-:W1:Y:S07]  /*0e50*/  LDCU UR4, c[0x0][0x3f0] ;  /* 0x00007e00ff0477ac */ /* 0x000e6e0008000800 */
[----:B------:R-:W2:Y:S08]  /*0e60*/  LDC.64 R8, c[0x0][0x3c8] ;  /* 0x0000f200ff087b82 */ /* 0x000eb00000000a00 */
[----:B------:R-:W3:Y:S01]  /*0e70*/  LDC.64 R2, c[0x0][0x3d0] ;  /* 0x0000f400ff027b82 */ /* 0x000ee20000000a00 */
[----:B0-----:R-:W-:-:S07]  /*0e80*/  IMAD.WIDE R10, R7, 0x4, R10 ;  /* 0x00000004070a7825 */ /* 0x001fce00078e020a */
[----:B------:R-:W0:Y:S01]  /*0e90*/  LDC.64 R18, c[0x0][0x380] ;  /* 0x0000e000ff127b82 */ /* 0x000e220000000a00 */
[----:B------:R-:W1:Y:S01]  /*0ea0*/  LDG.E R25, desc[UR6][R10.64] ;  /* 0x000000060a197981 */ /* 0x000e62000c1e1900 */
[----:B--2---:R-:W-:-:S06]  /*0eb0*/  IMAD.WIDE R8, R7, 0x4, R8 ;  /* 0x0000000407087825 */ /* 0x004fcc00078e0208 */
[----:B------:R-:W2:Y:S01]  /*0ec0*/  LDC.64 R16, c[0x0][0x388] ;  /* 0x0000e200ff107b82 */ /* 0x000ea20000000a00 */
[----:B------:R-:W4:Y:S01]  /*0ed0*/  LDG.E R0, desc[UR6][R8.64] ;  /* 0x0000000608007981 */ /* 0x000f22000c1e1900 */
[----:B---3--:R-:W-:-:S06]  /*0ee0*/  IMAD.WIDE R2, R7, 0x4, R2 ;  /* 0x0000000407027825 */ /* 0x008fcc00078e0202 */
[----:B------:R-:W3:Y:S01]  /*0ef0*/  LDC.64 R14, c[0x0][0x390] ;  /* 0x0000e400ff0e7b82 */ /* 0x000ee20000000a00 */
[----:B------:R-:W4:Y:S07]  /*0f00*/  LDG.E R24, desc[UR6][R2.64] ;  /* 0x0000000602187981 */ /* 0x000f2e000c1e1900 */
[----:B------:R-:W3:Y:S01]  /*0f10*/  LDC.64 R12, c[0x0][0x398] ;  /* 0x0000e600ff0c7b82 */ /* 0x000ee20000000a00 */
[C---:B------:R-:W-:Y:S01]  /*0f20*/  FMUL R6, R23.reuse, R6 ;  /* 0x0000000617067220 */ /* 0x040fe20000400000 */
[C---:B------:R-:W-:Y:S01]  /*0f30*/  FMUL R5, R23.reuse, R5 ;  /* 0x0000000517057220 */ /* 0x040fe20000400000 */
[----:B------:R-:W-:Y:S01]  /*0f40*/  FMUL R27, R23, R4 ;  /* 0x00000004171b7220 */ /* 0x000fe20000400000 */
[----:B0-----:R-:W-:-:S04]  /*0f50*/  IMAD.WIDE R18, R7, 0x4, R18 ;  /* 0x0000000407127825 */ /* 0x001fc800078e0212 */
[----:B--2---:R-:W-:-:S04]  /*0f60*/  IMAD.WIDE R16, R7, 0x4, R16 ;  /* 0x0000000407107825 */ /* 0x004fc800078e0210 */
[----:B---3--:R-:W-:-:S04]  /*0f70*/  IMAD.WIDE R14, R7, 0x4, R14 ;  /* 0x00000004070e7825 */ /* 0x008fc800078e020e */
[----:B------:R-:W-:-:S04]  /*0f80*/  IMAD.WIDE R12, R7, 0x4, R12 ;  /* 0x00000004070c7825 */ /* 0x000fc800078e020c */
[----:B-1----:R-:W-:Y:S01]  /*0f90*/  FFMA R25, R6, UR4, R25 ;  /* 0x0000000406197c23 */ /* 0x002fe20008000019 */
[----:B----4-:R-:W-:-:S04]  /*0fa0*/  FFMA R0, R5, UR4, R0 ;  /* 0x0000000405007c23 */ /* 0x010fc80008000000 */
[----:B-----5:R-:W-:Y:S01]  /*0fb0*/  FFMA R21, R0, UR4, R21 ;  /* 0x0000000400157c23 */ /* 0x020fe20008000015 */
[----:B------:R-:W-:Y:S01]  /*0fc0*/  FFMA R5, R27, UR4, R24 ;  /* 0x000000041b057c23 */ /* 0x000fe20008000018 */
[----:B------:R-:W-:-:S03]  /*0fd0*/  FFMA R27, R25, UR4, R22 ;  /* 0x00000004191b7c23 */ /* 0x000fc60008000016 */
[----:B------:R-:W-:Y:S02]  /*0fe0*/  FFMA R29, R5, UR4, R20 ;  /* 0x00000004051d7c23 */ /* 0x000fe40008000014 */
[----:B------:R-:W-:Y:S04]  /*0ff0*/  STG.E desc[UR6][R18.64], R27 ;  /* 0x0000001b12007986 */ /* 0x000fe8000c101906 */
[----:B------:R-:W-:Y:S04]  /*1000*/  STG.E desc[UR6][R16.64], R21 ;  /* 0x0000001510007986 */ /* 0x000fe8000c101906 */
[----:B------:R-:W-:Y:S04]  /*1010*/  STG.E desc[UR6][R14.64], R29 ;  /* 0x0000001d0e007986 */ /* 0x000fe8000c101906 */
[----:B------:R-:W-:Y:S04]  /*1020*/  STG.E desc[UR6][R12.64], R23 ;  /* 0x000000170c007986 */ /* 0x000fe8000c101906 */
[----:B------:R-:W-:Y:S04]  /*1030*/  STG.E desc[UR6][R10.64], R25 ;  /* 0x000000190a007986 */ /* 0x000fe8000c101906 */
[----:B------:R-:W-:Y:S04]  /*1040*/  STG.E desc[UR6][R8.64], R0 ;  /* 0x0000000008007986 */ /* 0x000fe8000c101906 */
[----:B------:R-:W-:Y:S01]  /*1050*/  STG.E desc[UR6][R2.64], R5 ;  /* 0x0000000502007986 */ /* 0x000fe2000c101906 */
[----:B------:R-:W-:Y:S05]  /*1060*/  EXIT ;  /* 0x000000000000794d */ /* 0x000fea0003800000 */
        .weak           $__internal_0_$__cuda_sm20_rcp_rn_f32_slowpath
        .type           $__internal_0_$__cuda_sm20_rcp_rn_f32_slowpath,@function
        .size           $__internal_0_$__cuda_sm20_rcp_rn_f32_slowpath,($__internal_1_$__cuda_sm3x_div_rn_noftz_f32_slowpath - $__internal_0_$__cuda_sm20_rcp_rn_f32_slowpath)
$__internal_0_$__cuda_sm20_rcp_rn_f32_slowpath:
[----:B------:R-:W-:Y:S01]  /*1070*/  SHF.L.U32 R2, R0, 0x1, RZ ;  /* 0x0000000100027819 */ /* 0x000fe200000006ff */
[----:B------:R-:W-:Y:S03]  /*1080*/  BSSY.RECONVERGENT B1, `(.L_x_11) ;  /* 0x0000030000017945 */ /* 0x000fe60003800200 */
[----:B------:R-:W-:-:S04]  /*1090*/  SHF.R.U32.HI R2, RZ, 0x18, R2 ;  /* 0x00000018ff027819 */ /* 0x000fc80000011602 */
[----:B------:R-:W-:-:S13]  /*10a0*/  ISETP.NE.U32.AND P0, PT, R2, RZ, PT ;  /* 0x000000ff0200720c */ /* 0x000fda0003f05070 */
[----:B------:R-:W-:Y:S05]  /*10b0*/  @P0 BRA `(.L_x_12) ;  /* 0x0000000000280947 */ /* 0x000fea0003800000 */
[----:B------:R-:W-:-:S04]  /*10c0*/  SHF.L.U32 R2, R0, 0x1, RZ ;  /* 0x0000000100027819 */ /* 0x000fc800000006ff */
[----:B------:R-:W-:-:S13]  /*10d0*/  ISETP.NE.AND P0, PT, R2, RZ, PT ;  /* 0x000000ff0200720c */ /* 0x000fda0003f05270 */
[----:B------:R-:W-:Y:S01]  /*10e0*/  @P0 FFMA R9, R0, 1.84467440737095516160e+19, RZ ;  /* 0x5f80000000090823 */ /* 0x000fe200000000ff */
[----:B------:R-:W-:Y:S08]  /*10f0*/  @!P0 MUFU.RCP R3, R0 ;  /* 0x0000000000038308 */ /* 0x000ff00000001000 */
[----:B------:R-:W0:Y:S02]  /*1100*/  @P0 MUFU.RCP R2, R9 ;  /* 0x0000000900020308 */ /* 0x000e240000001000 */
[----:B0-----:R-:W-:-:S04]  /*1110*/  @P0 FFMA R10, R9, R2, -1 ;  /* 0xbf800000090a0423 */ /* 0x001fc80000000002 */
[----:B------:R-:W-:-:S04]  /*1120*/  @P0 FADD.FTZ R11, -R10, -RZ ;  /* 0x800000ff0a0b0221 */ /* 0x000fc80000010100 */
[----:B------:R-:W-:-:S04]  /*1130*/  @P0 FFMA R2, R2, R11, R2 ;  /* 0x0000000b02020223 */ /* 0x000fc80000000002 */
[----:B------:R-:W-:Y:S01]  /*1140*/  @P0 FFMA R3, R2, 1.84467440737095516160e+19, RZ ;  /* 0x5f80000002030823 */ /* 0x000fe200000000ff */
[----:B------:R-:W-:Y:S06]  /*1150*/  BRA `(.L_x_13) ;  /* 0x0000000000887947 */ /* 0x000fec0003800000 */
.L_x_12:
[----:B------:R-:W-:-:S04]  /*1160*/  IADD3 R3, PT, PT, R2, -0xfd, RZ ;  /* 0xffffff0302037810 */ /* 0x000fc80007ffe0ff */
[----:B------:R-:W-:-:S13]  /*1170*/  ISETP.GT.U32.AND P0, PT, R3, 0x1, PT ;  /* 0x000000010300780c */ /* 0x000fda0003f04070 */
[----:B------:R-:W-:Y:S05]  /*1180*/  @P0 BRA `(.L_x_14) ;  /* 0x0000000000780947 */ /* 0x000fea0003800000 */
[----:B------:R-:W-:Y:S01]  /*1190*/  LOP3.LUT R9, R0, 0x7fffff, RZ, 0xc0, !PT ;  /* 0x007fffff00097812 */ /* 0x000fe200078ec0ff */
[----:B------:R-:W-:-:S03]  /*11a0*/  IMAD.MOV.U32 R14, RZ, RZ, 0x3 ;  /* 0x00000003ff0e7424 */ /* 0x000fc600078e00ff */
[----:B------:R-:W-:Y:S02]  /*11b0*/  LOP3.LUT R9, R9, 0x3f800000, RZ, 0xfc, !PT ;  /* 0x3f80000009097812 */ /* 0x000fe400078efcff */
[----:B------:R-:W-:Y:S02]  /*11c0*/  SHF.L.U32 R13, R14, R3, RZ ;  /* 0x000000030e0d7219 */ /* 0x000fe400000006ff */
[----:B------:R-:W0:Y:S02]  /*11d0*/  MUFU.RCP R10, R9 ;  /* 0x00000009000a7308 */ /* 0x000e240000001000 */
[----:B0-----:R-:W-:-:S04]  /*11e0*/  FFMA R11, R9, R10, -1 ;  /* 0xbf800000090b7423 */ /* 0x001fc8000000000a */
[----:B------:R-:W-:-:S04]  /*11f0*/  FADD.FTZ R11, -R11, -RZ ;  /* 0x800000ff0b0b7221 */ /* 0x000fc80000010100 */
[CCC-:B------:R-:W-:Y:S01]  /*1200*/  FFMA.RM R12, R10.reuse, R11.reuse, R10.reuse ;  /* 0x0000000b0a0c7223 */ /* 0x1c0fe2000000400a */
[----:B------:R-:W-:-:S04]  /*1210*/  FFMA.RP R11, R10, R11, R10 ;  /* 0x0000000b0a0b7223 */ /* 0x000fc8000000800a */
[C---:B------:R-:W-:Y:S02]  /*1220*/  LOP3.LUT R10, R12.reuse, 0x7fffff, RZ, 0xc0, !PT ;  /* 0x007fffff0c0a7812 */ /* 0x040fe400078ec0ff */
[----:B------:R-:W-:Y:S02]  /*1230*/  FSETP.NEU.FTZ.AND P0, PT, R12, R11, PT ;  /* 0x0000000b0c00720b */ /* 0x000fe40003f1d000 */
[----:B------:R-:W-:Y:S02]  /*1240*/  LOP3.LUT R10, R10, 0x800000, RZ, 0xfc, !PT ;  /* 0x008000000a0a7812 */ /* 0x000fe400078efcff */
[----:B------:R-:W-:Y:S02]  /*1250*/  SEL R11, RZ, 0xffffffff, !P0 ;  /* 0xffffffffff0b7807 */ /* 0x000fe40004000000 */
[----:B------:R-:W-:Y:S02]  /*1260*/  LOP3.LUT R12, R13, R10, RZ, 0xc0, !PT ;  /* 0x0000000a0d0c7212 */ /* 0x000fe400078ec0ff */
[----:B------:R-:W-:-:S02]  /*1270*/  IADD3 R11, PT, PT, -R11, RZ, RZ ;  /* 0x000000ff0b0b7210 */ /* 0x000fc40007ffe1ff */
[-C--:B------:R-:W-:Y:S02]  /*1280*/  SHF.R.U32.HI R12, RZ, R3.reuse, R12 ;  /* 0x00000003ff0c7219 */ /* 0x080fe4000001160c */
[----:B------:R-:W-:Y:S02]  /*1290*/  LOP3.LUT P1, RZ, R11, R3, R10, 0xf8, !PT ;  /* 0x000000030bff7212 */ /* 0x000fe4000782f80a */
[C---:B------:R-:W-:Y:S02]  /*12a0*/  LOP3.LUT P0, RZ, R12.reuse, 0x1, RZ, 0xc0, !PT ;  /* 0x000000010cff7812 */ /* 0x040fe4000780c0ff */
[----:B------:R-:W-:-:S04]  /*12b0*/  LOP3.LUT P2, RZ, R12, 0x2, RZ, 0xc0, !PT ;  /* 0x000000020cff7812 */ /* 0x000fc8000784c0ff */
[----:B------:R-:W-:Y:S02]  /*12c0*/  PLOP3.LUT P0, PT, P0, P1, P2, 0xe0, 0x0 ;  /* 0x000000000000781c */ /* 0x000fe40000703c20 */
[----:B------:R-:W-:Y:S02]  /*12d0*/  LOP3.LUT P1, RZ, R0, 0x7fffff, RZ, 0xc0, !PT ;  /* 0x007fffff00ff7812 */ /* 0x000fe4000782c0ff */
[----:B------:R-:W-:-:S04]  /*12e0*/  SEL R3, RZ, 0x1, !P0 ;  /* 0x00000001ff037807 */ /* 0x000fc80004000000 */
[----:B------:R-:W-:-:S04]  /*12f0*/  IADD3 R3, PT, PT, -R3, RZ, RZ ;  /* 0x000000ff03037210 */ /* 0x000fc80007ffe1ff */
[----:B------:R-:W-:Y:S02]  /*1300*/  ISETP.GE.AND P0, PT, R3, RZ, PT ;  /* 0x000000ff0300720c */ /* 0x000fe40003f06270 */
[----:B------:R-:W-:-:S04]  /*1310*/  IADD3 R3, PT, PT, R2, -0xfc, RZ ;  /* 0xffffff0402037810 */ /* 0x000fc80007ffe0ff */
[----:B------:R-:W-:-:S07]  /*1320*/  SHF.R.U32.HI R3, RZ, R3, R10 ;  /* 0x00000003ff037219 */ /* 0x000fce000001160a */
[----:B------:R-:W-:-:S04]  /*1330*/  @!P0 IADD3 R3, PT, PT, R3, 0x1, RZ ;  /* 0x0000000103038810 */ /* 0x000fc80007ffe0ff */
[----:B------:R-:W-:-:S04]  /*1340*/  @!P1 SHF.L.U32 R3, R3, 0x1, RZ ;  /* 0x0000000103039819 */ /* 0x000fc800000006ff */
[----:B------:R-:W-:Y:S01]  /*1350*/  LOP3.LUT R3, R3, 0x80000000, R0, 0xf8, !PT ;  /* 0x8000000003037812 */ /* 0x000fe200078ef800 */
[----:B------:R-:W-:Y:S06]  /*1360*/  BRA `(.L_x_13) ;  /* 0x0000000000047947 */ /* 0x000fec0003800000 */
.L_x_14:
[----:B------:R0:W1:Y:S02]  /*1370*/  MUFU.RCP R3, R0 ;  /* 0x0000000000037308 */ /* 0x0000640000001000 */
.L_x_13:
[----:B------:R-:W-:Y:S05]  /*1380*/  BSYNC.RECONVERGENT B1 ;  /* 0x0000000000017941 */ /* 0x000fea0003800200 */
.L_x_11:
[----:B------:R-:W-:-:S04]  /*1390*/  IMAD.MOV.U32 R9, RZ, RZ, 0x0 ;  /* 0x00000000ff097424 */ /* 0x000fc800078e00ff */
[----:B01----:R-:W-:Y:S05]  /*13a0*/  RET.REL.NODEC R8 `(_Z9integrate10real4arrayS_10real3arrayS0_fi) ;  /* 0xffffffec08147950 */ /* 0x003fea0003c3ffff */
        .weak           $__internal_1_$__cuda_sm3x_div_rn_noftz_f32_slowpath
        .type           $__internal_1_$__cuda_sm3x_div_rn_noftz_f32_slowpath,@function
        .size           $__internal_1_$__cuda_sm3x_div_rn_noftz_f32_slowpath,(.L_x_28 - $__internal_1_$__cuda_sm3x_div_rn_noftz_f32_slowpath)
$__internal_1_$__cuda_sm3x_div_rn_noftz_f32_slowpath:
[----:B------:R-:W-:Y:S01]  /*13b0*/  SHF.R.U32.HI R17, RZ, 0x17, R3 ;  /* 0x00000017ff117819 */ /* 0x000fe20000011603 */
[----:B------:R-:W-:Y:S01]  /*13c0*/  BSSY.RECONVERGENT B2, `(.L_x_15) ;  /* 0x0000062000027945 */ /* 0x000fe20003800200 */
[----:B------:R-:W-:Y:S02]  /*13d0*/  SHF.R.U32.HI R18, RZ, 0x17, R0 ;  /* 0x00000017ff127819 */ /* 0x000fe40000011600 */
[----:B------:R-:W-:Y:S02]  /*13e0*/  LOP3.LUT R17, R17, 0xff, RZ, 0xc0, !PT ;  /* 0x000000ff11117812 */ /* 0x000fe400078ec0ff */
[----:B------:R-:W-:Y:S02]  /*13f0*/  LOP3.LUT R21, R18, 0xff, RZ, 0xc0, !PT ;  /* 0x000000ff12157812 */ /* 0x000fe400078ec0ff */
[----:B------:R-:W-:Y:S02]  /*1400*/  IADD3 R20, PT, PT, R17, -0x1, RZ ;  /* 0xffffffff11147810 */ /* 0x000fe40007ffe0ff */
[----:B------:R-:W-:-:S02]  /*1410*/  IADD3 R19, PT, PT, R21, -0x1, RZ ;  /* 0xffffffff15137810 */ /* 0x000fc40007ffe0ff */
[----:B------:R-:W-:-:S04]  /*1420*/  ISETP.GT.U32.AND P0, PT, R20, 0xfd, PT ;  /* 0x000000fd1400780c */ /* 0x000fc80003f04070 */
[----:B------:R-:W-:-:S13]  /*1430*/  ISETP.GT.U32.OR P0, PT, R19, 0xfd, P0 ;  /* 0x000000fd1300780c */ /* 0x000fda0000704470 */
[----:B------:R-:W-:Y:S01]  /*1440*/  @!P0 MOV R18, RZ ;  /* 0x000000ff00128202 */ /* 0x000fe20000000f00 */
[----:B------:R-:W-:Y:S06]  /*1450*/  @!P0 BRA `(.L_x_16) ;  /* 0x00000000005c8947 */ /* 0x000fec0003800000 */
[----:B------:R-:W-:Y:S02]  /*1460*/  FSETP.GTU.FTZ.AND P0, PT, |R0|, +INF , PT ;  /* 0x7f8000000000780b */ /* 0x000fe40003f1c200 */
[----:B------:R-:W-:-:S04]  /*1470*/  FSETP.GTU.FTZ.AND P1, PT, |R3|, +INF , PT ;  /* 0x7f8000000300780b */ /* 0x000fc80003f3c200 */
[----:B------:R-:W-:-:S13]  /*1480*/  PLOP3.LUT P0, PT, P0, P1, PT, 0xf8, 0x8f ;  /* 0x00000000008f781c */ /* 0x000fda0000703f70 */
[----:B------:R-:W-:Y:S05]  /*1490*/  @P0 BRA `(.L_x_17) ;  /* 0x00000004004c0947 */ /* 0x000fea0003800000 */
[----:B------:R-:W-:-:S13]  /*14a0*/  LOP3.LUT P0, RZ, R3, 0x7fffffff, R0, 0xc8, !PT ;  /* 0x7fffffff03ff7812 */ /* 0x000fda000780c800 */
[----:B------:R-:W-:Y:S05]  /*14b0*/  @!P0 BRA `(.L_x_18) ;  /* 0x00000004003c8947 */ /* 0x000fea0003800000 */
[C---:B------:R-:W-:Y:S02]  /*14c0*/  FSETP.NEU.FTZ.AND P2, PT, |R0|.reuse, +INF , PT ;  /* 0x7f8000000000780b */ /* 0x040fe40003f5d200 */
[----:B------:R-:W-:Y:S02]  /*14d0*/  FSETP.NEU.FTZ.AND P1, PT, |R3|, +INF , PT ;  /* 0x7f8000000300780b */ /* 0x000fe40003f3d200 */
[----:B------:R-:W-:-:S11]  /*14e0*/  FSETP.NEU.FTZ.AND P0, PT, |R0|, +INF , PT ;  /* 0x7f8000000000780b */ /* 0x000fd60003f1d200 */
[----:B------:R-:W-:Y:S05]  /*14f0*/  @!P1 BRA !P2, `(.L_x_18) ;  /* 0x00000004002c9947 */ /* 0x000fea0005000000 */
[----:B------:R-:W-:-:S04]  /*1500*/  LOP3.LUT P2, RZ, R0, 0x7fffffff, RZ, 0xc0, !PT ;  /* 0x7fffffff00ff7812 */ /* 0x000fc8000784c0ff */
[----:B------:R-:W-:-:S13]  /*1510*/  PLOP3.LUT P1, PT, P1, P2, PT, 0x2f, 0xf2 ;  /* 0x0000000000f2781c */ /* 0x000fda0000f24577 */
[----:B------:R-:W-:Y:S05]  /*1520*/  @P1 BRA `(.L_x_19) ;  /* 0x0000000400181947 */ /* 0x000fea0003800000 */
[----:B------:R-:W-:-:S04]  /*1530*/  LOP3.LUT P1, RZ, R3, 0x7fffffff, RZ, 0xc0, !PT ;  /* 0x7fffffff03ff7812 */ /* 0x000fc8000782c0ff */
[----:B------:R-:W-:-:S13]  /*1540*/  PLOP3.LUT P0, PT, P0, P1, PT, 0x2f, 0xf2 ;  /* 0x0000000000f2781c */ /* 0x000fda0000702577 */
[----:B------:R-:W-:Y:S05]  /*1550*/  @P0 BRA `(.L_x_20) ;  /* 0x0000000400000947 */ /* 0x000fea0003800000 */
[----:B------:R-:W-:Y:S02]  /*1560*/  ISETP.GE.AND P0, PT, R19, RZ, PT ;  /* 0x000000ff1300720c */ /* 0x000fe40003f06270 */
[----:B------:R-:W-:-:S11]  /*1570*/  ISETP.GE.AND P1, PT, R20, RZ, PT ;  /* 0x000000ff1400720c */ /* 0x000fd60003f26270 */
[----:B------:R-:W-:Y:S01]  /*1580*/  @P0 MOV R18, RZ ;  /* 0x000000ff00120202 */ /* 0x000fe20000000f00 */
[----:B------:R-:W-:Y:S01]  /*1590*/  @!P0 FFMA R0, R0, 1.84467440737095516160e+19, RZ ;  /* 0x5f80000000008823 */ /* 0x000fe200000000ff */
[----:B------:R-:W-:Y:S01]  /*15a0*/  @!P0 MOV R18, 0xffffffc0 ;  /* 0xffffffc000128802 */ /* 0x000fe20000000f00 */
[----:B------:R-:W-:-:S04]  /*15b0*/  @!P1 FFMA R3, R3, 1.84467440737095516160e+19, RZ ;  /* 0x5f80000003039823 */ /* 0x000fc800000000ff */
[----:B------:R-:W-:-:S07]  /*15c0*/  @!P1 VIADD R18, R18, 0x40 ;  /* 0x0000004012129836 */ /* 0x000fce0000000000 */
.L_x_16:
[----:B------:R-:W-:Y:S01]  /*15d0*/  LEA R20, R17, 0xc0800000, 0x17 ;  /* 0xc080000011147811 */ /* 0x000fe200078eb8ff */
[----:B------:R-:W-:Y:S01]  /*15e0*/  BSSY.RECONVERGENT B3, `(.L_x_21) ;  /* 0x0000036000037945 */ /* 0x000fe20003800200 */
[----:B------:R-:W-:Y:S02]  /*15f0*/  IADD3 R21, PT, PT, R21, -0x7f, RZ ;  /* 0xffffff8115157810 */ /* 0x000fe40007ffe0ff */
[----:B------:R-:W-:-:S03]  /*1600*/  IADD3 R22, PT, PT, -R20, R3, RZ ;  /* 0x0000000314167210 */ /* 0x000fc60007ffe1ff */
[C---:B------:R-:W-:Y:S01]  /*1610*/  IMAD R0, R21.reuse, -0x800000, R0 ;  /* 0xff80000015007824 */ /* 0x040fe200078e0200 */
[----:B------:R-:W0:Y:S01]  /*1620*/  MUFU.RCP R3, R22 ;  /* 0x0000001600037308 */ /* 0x000e220000001000 */
[----:B------:R-:W-:Y:S01]  /*1630*/  FADD.FTZ R19, -R22, -RZ ;  /* 0x800000ff16137221 */ /* 0x000fe20000010100 */
[----:B------:R-:W-:-:S04]  /*1640*/  IADD3 R21, PT, PT, R21, 0x7f, -R17 ;  /* 0x0000007f15157810 */ /* 0x000fc80007ffe811 */
[----:B------:R-:W-:Y:S01]  /*1650*/  IADD3 R21, PT, PT, R21, R18, RZ ;  /* 0x0000001215157210 */ /* 0x000fe20007ffe0ff */
[----:B0-----:R-:W-:-:S04]  /*1660*/  FFMA R20, R3, R19, 1 ;  /* 0x3f80000003147423 */ /* 0x001fc80000000013 */
[----:B------:R-:W-:-:S04]  /*1670*/  FFMA R3, R3, R20, R3 ;  /* 0x0000001403037223 */ /* 0x000fc80000000003 */
[----:B------:R-:W-:-:S04]  /*1680*/  FFMA R20, R0, R3, RZ ;  /* 0x0000000300147223 */ /* 0x000fc800000000ff */
[----:B------:R-:W-:-:S04]  /*1690*/  FFMA R23, R19, R20, R0 ;  /* 0x0000001413177223 */ /* 0x000fc80000000000 */
[----:B------:R-:W-:-:S04]  /*16a0*/  FFMA R20, R3, R23, R20 ;  /* 0x0000001703147223 */ /* 0x000fc80000000014 */
[----:B------:R-:W-:-:S04]  /*16b0*/  FFMA R19, R19, R20, R0 ;  /* 0x0000001413137223 */ /* 0x000fc80000000000 */
[----:B------:R-:W-:-:S05]  /*16c0*/  FFMA R0, R3, R19, R20 ;  /* 0x0000001303007223 */ /* 0x000fca0000000014 */
[----:B------:R-:W-:-:S04]  /*16d0*/  SHF.R.U32.HI R17, RZ, 0x17, R0 ;  /* 0x00000017ff117819 */ /* 0x000fc80000011600 */
[----:B------:R-:W-:-:S04]  /*16e0*/  LOP3.LUT R17, R17, 0xff, RZ, 0xc0, !PT ;  /* 0x000000ff11117812 */ /* 0x000fc800078ec0ff */
[----:B------:R-:W-:-:S04]  /*16f0*/  IADD3 R22, PT, PT, R17, R21, RZ ;  /* 0x0000001511167210 */ /* 0x000fc80007ffe0ff */
[----:B------:R-:W-:-:S04]  /*1700*/  IADD3 R17, PT, PT, R22, -0x1, RZ ;  /* 0xffffffff16117810 */ /* 0x000fc80007ffe0ff */
[----:B------:R-:W-:-:S13]  /*1710*/  ISETP.GE.U32.AND P0, PT, R17, 0xfe, PT ;  /* 0x000000fe1100780c */ /* 0x000fda0003f06070 */
[----:B------:R-:W-:Y:S05]  /*1720*/  @!P0 BRA `(.L_x_22) ;  /* 0x0000000000808947 */ /* 0x000fea0003800000 */
[----:B------:R-:W-:-:S13]  /*1730*/  ISETP.GT.AND P0, PT, R22, 0xfe, PT ;  /* 0x000000fe1600780c */ /* 0x000fda0003f04270 */
[----:B------:R-:W-:Y:S05]  /*1740*/  @P0 BRA `(.L_x_23) ;  /* 0x00000000006c0947 */ /* 0x000fea0003800000 */
[----:B------:R-:W-:-:S13]  /*1750*/  ISETP.GE.AND P0, PT, R22, 0x1, PT ;  /* 0x000000011600780c */ /* 0x000fda0003f06270 */
[----:B------:R-:W-:Y:S05]  /*1760*/  @P0 BRA `(.L_x_24) ;  /* 0x0000000000740947 */ /* 0x000fea0003800000 */
[----:B------:R-:W-:Y:S02]  /*1770*/  ISETP.GE.AND P0, PT, R22, -0x18, PT ;  /* 0xffffffe81600780c */ /* 0x000fe40003f06270 */
[----:B------:R-:W-:-:S11]  /*1780*/  LOP3.LUT R0, R0, 0x80000000, RZ, 0xc0, !PT ;  /* 0x8000000000007812 */ /* 0x000fd600078ec0ff */
[----:B------:R-:W-:Y:S05]  /*1790*/  @!P0 BRA `(.L_x_24) ;  /* 0x0000000000688947 */ /* 0x000fea0003800000 */
[-CC-:B------:R-:W-:Y:S01]  /*17a0*/  FFMA.RZ R17, R3, R19.reuse, R20.reuse ;  /* 0x0000001303117223 */ /* 0x180fe2000000c014 */
[C---:B------:R-:W-:Y:S02]  /*17b0*/  ISETP.NE.AND P2, PT, R22.reuse, RZ, PT ;  /* 0x000000ff1600720c */ /* 0x040fe40003f45270 */
[C---:B------:R-:W-:Y:S02]  /*17c0*/  ISETP.NE.AND P1, PT, R22.reuse, RZ, PT ;  /* 0x000000ff1600720c */ /* 0x040fe40003f25270 */
[----:B------:R-:W-:Y:S01]  /*17d0*/  LOP3.LUT R18, R17, 0x7fffff, RZ, 0xc0, !PT ;  /* 0x007fffff11127812 */ /* 0x000fe200078ec0ff */
[CCC-:B------:R-:W-:Y:S01]  /*17e0*/  FFMA.RP R17, R3.reuse, R19.reuse, R20.reuse ;  /* 0x0000001303117223 */ /* 0x1c0fe20000008014 */
[----:B------:R-:W-:Y:S01]  /*17f0*/  FFMA.RM R20, R3, R19, R20 ;  /* 0x0000001303147223 */ /* 0x000fe20000004014 */
[----:B------:R-:W-:Y:S01]  /*1800*/  VIADD R3, R22, 0x20 ;  /* 0x0000002016037836 */ /* 0x000fe20000000000 */
[----:B------:R-:W-:Y:S02]  /*1810*/  LOP3.LUT R18, R18, 0x800000, RZ, 0xfc, !PT ;  /* 0x0080000012127812 */ /* 0x000fe400078efcff */
[----:B------:R-:W-:-:S02]  /*1820*/  IADD3 R19, PT, PT, -R22, RZ, RZ ;  /* 0x000000ff16137210 */ /* 0x000fc40007ffe1ff */
[----:B------:R-:W-:Y:S02]  /*1830*/  SHF.L.U32 R3, R18, R3, RZ ;  /* 0x0000000312037219 */ /* 0x000fe400000006ff */
[----:B------:R-:W-:Y:S02]  /*1840*/  FSETP.NEU.FTZ.AND P0, PT, R17, R20, PT ;  /* 0x000000141100720b */ /* 0x000fe40003f1d000 */
[----:B------:R-:W-:Y:S02]  /*1850*/  SEL R17, R19, RZ, P2 ;  /* 0x000000ff13117207 */ /* 0x000fe40001000000 */
[----:B------:R-:W-:Y:S02]  /*1860*/  ISETP.NE.AND P1, PT, R3, RZ, P1 ;  /* 0x000000ff0300720c */ /* 0x000fe40000f25270 */
[----:B------:R-:W-:Y:S02]  /*1870*/  SHF.R.U32.HI R17, RZ, R17, R18 ;  /* 0x00000011ff117219 */ /* 0x000fe40000011612 */
[----:B------:R-:W-:-:S02]  /*1880*/  PLOP3.LUT P0, PT, P0, P1, PT, 0xf8, 0x8f ;  /* 0x00000000008f781c */ /* 0x000fc40000703f70 */
[----:B------:R-:W-:Y:S02]  /*1890*/  SHF.R.U32.HI R18, RZ, 0x1, R17 ;  /* 0x00000001ff127819 */ /* 0x000fe40000011611 */
[----:B------:R-:W-:-:S04]  /*18a0*/  SEL R3, RZ, 0x1, !P0 ;  /* 0x00000001ff037807 */ /* 0x000fc80004000000 */
[----:B------:R-:W-:-:S04]  /*18b0*/  LOP3.LUT R20, R3, 0x1, R18, 0xf8, !PT ;  /* 0x0000000103147812 */ /* 0x000fc800078ef812 */
[----:B------:R-:W-:-:S04]  /*18c0*/  LOP3.LUT R17, R20, R17, RZ, 0xc0, !PT ;  /* 0x0000001114117212 */ /* 0x000fc800078ec0ff */
[----:B------:R-:W-:-:S04]  /*18d0*/  IADD3 R17, PT, PT, R18, R17, RZ ;  /* 0x0000001112117210 */ /* 0x000fc80007ffe0ff */
[----:B------:R-:W-:Y:S01]  /*18e0*/  LOP3.LUT R0, R17, R0, RZ, 0xfc, !PT ;  /* 0x0000000011007212 */ /* 0x000fe200078efcff */
[----:B------:R-:W-:Y:S06]  /*18f0*/  BRA `(.L_x_24) ;  /* 0x0000000000107947 */ /* 0x000fec0003800000 */
.L_x_23:
[----:B------:R-:W-:-:S04]  /*1900*/  LOP3.LUT R0, R0, 0x80000000, RZ, 0xc0, !PT ;  /* 0x8000000000007812 */ /* 0x000fc800078ec0ff */
[----:B------:R-:W-:Y:S01]  /*1910*/  LOP3.LUT R0, R0, 0x7f800000, RZ, 0xfc, !PT ;  /* 0x7f80000000007812 */ /* 0x000fe200078efcff */
[----:B------:R-:W-:Y:S06]  /*1920*/  BRA `(.L_x_24) ;  /* 0x0000000000047947 */ /* 0x000fec0003800000 */
.L_x_22:
[----:B------:R-:W-:-:S07]  /*1930*/  LEA R0, R21, R0, 0x17 ;  /* 0x0000000015007211 */ /* 0x000fce00078eb8ff */
.L_x_24:
[----:B------:R-:W-:Y:S05]  /*1940*/  BSYNC.RECONVERGENT B3 ;  /* 0x0000000000037941 */ /* 0x000fea0003800200 */
.L_x_21:
[----:B------:R-:W-:Y:S05]  /*1950*/  BRA `(.L_x_25) ;  /* 0x0000000000207947 */ /* 0x000fea0003800000 */
.L_x_20:
[----:B------:R-:W-:-:S04]  /*1960*/  LOP3.LUT R0, R3, 0x80000000, R0, 0x48, !PT ;  /* 0x8000000003007812 */ /* 0x000fc800078e4800 */
[----:B------:R-:W-:Y:S01]  /*1970*/  LOP3.LUT R0, R0, 0x7f800000, RZ, 0xfc, !PT ;  /* 0x7f80000000007812 */ /* 0x000fe200078efcff */
[----:B------:R-:W-:Y:S06]  /*1980*/  BRA `(.L_x_25) ;  /* 0x0000000000147947 */ /* 0x000fec0003800000 */
.L_x_19:
[----:B------:R-:W-:Y:S01]  /*1990*/  LOP3.LUT R0, R3, 0x80000000, R0, 0x48, !PT ;  /* 0x8000000003007812 */ /* 0x000fe200078e4800 */
[----:B------:R-:W-:Y:S06]  /*19a0*/  BRA `(.L_x_25) ;  /* 0x00000000000c7947 */ /* 0x000fec0003800000 */
.L_x_18:
[----:B------:R-:W0:Y:S01]  /*19b0*/  MUFU.RSQ R0, -QNAN ;  /* 0xffc0000000007908 */ /* 0x000e220000001400 */
[----:B------:R-:W-:Y:S05]  /*19c0*/  BRA `(.L_x_25) ;  /* 0x0000000000047947 */ /* 0x000fea0003800000 */
.L_x_17:
[----:B------:R-:W-:-:S07]  /*19d0*/  FADD.FTZ R0, R0, R3 ;  /* 0x0000000300007221 */ /* 0x000fce0000010000 */
.L_x_25:
[----:B------:R-:W-:Y:S05]  /*19e0*/  BSYNC.RECONVERGENT B2 ;  /* 0x0000000000027941 */ /* 0x000fea0003800200 */
.L_x_15:
[----:B------:R-:W-:Y:S01]  /*19f0*/  HFMA2 R17, -RZ, RZ, 0, 0 ;  /* 0x00000000ff117431 */ /* 0x000fe200000001ff */
[----:B0-----:R-:W-:-:S03]  /*1a00*/  MOV R3, R0 ;  /* 0x0000000000037202 */ /* 0x001fc60000000f00 */
[----:B------:R-:W-:Y:S05]  /*1a10*/  RET.REL.NODEC R16 `(_Z9integrate10real4arrayS_10real3arrayS0_fi) ;  /* 0xffffffe410787950 */ /* 0x000fea0003c3ffff */
.L_x_26:
[----:B------:R-:W-:-:S00]  /*1a20*/  BRA `(.L_x_26) ;  /* 0xfffffffc00fc7947 */ /* 0x000fc0000383ffff */
[----:B------:R-:W-:-:S00]  /*1a30*/  NOP ;  /* 0x0000000000007918 */ /* 0x000fc00000000000 */
        /* <DEDUP_REMOVED lines=12> */
.L_x_28:


//--------------------- .nv.shared.reserved.0     --------------------------
	.section	.nv.shared.reserved.0,"aw",@nobits
	.weak		__nv_reservedSMEM_offset_0_alias
	.size		__nv_reservedSMEM_offset_0_alias, 0, 64
	.other		__nv_reservedSMEM_offset_0_alias,@"STO_CUDA_RESERVED_SHARED STV_DEFAULT"
__nv_reservedSMEM_offset_0_alias:
	.zero		0
	.zero		64


//--------------------- .nv.constant0._Z9integrate10real4arrayS_10real3arrayS0_fi --------------------------
	.section	.nv.constant0._Z9integrate10real4arrayS_10real3arrayS0_fi,"a",@progbits
	.sectionflags	@""
	.align	4
.nv.constant0._Z9integrate10real4arrayS_10real3arrayS0_fi:
	.zero		1016


//--------------------- SYMBOLS --------------------------

	.type		.nv.reservedSmem.offset0,@object
	.size		.nv.reservedSmem.offset0,0x4
